// auto-generated by cutlass_sweep.gemm — config: {"arch": "sm_90", "cluster_m": 1, "cluster_n": 1, "dtype": "tf32", "dtype_b": "tf32", "layout": "nt", "stages": 0, "tile_k": 32, "tile_m": 128, "tile_n": 128}
#include "cutlass/cutlass.h"
#include "cutlass/gemm/collective/collective_builder.hpp"
#include "cutlass/gemm/device/gemm_universal_adapter.h"
#include "cutlass/gemm/kernel/gemm_universal.hpp"
#include "cutlass/epilogue/collective/collective_builder.hpp"

using ElemA = cutlass::tfloat32_t;
using ElemB = cutlass::tfloat32_t;
using ElemCD = cutlass::tfloat32_t;
using Acc  = float;
using TileShape    = cute::Shape<cute::_128, cute::_128, cute::_32>;
using ClusterShape = cute::Shape<cute::_1, cute::_1, cute::_1>;

using CollectiveEpilogue = typename cutlass::epilogue::collective::CollectiveBuilder<
    cutlass::arch::Sm90, cutlass::arch::OpClassTensorOp,
    TileShape, ClusterShape,
    cutlass::epilogue::collective::EpilogueTileAuto,
    Acc, Acc,
    ElemCD, cutlass::layout::RowMajor, 128 / cutlass::sizeof_bits<ElemCD>::value,
    ElemCD, cutlass::layout::RowMajor, 128 / cutlass::sizeof_bits<ElemCD>::value,
    cutlass::epilogue::collective::EpilogueScheduleAuto
  >::CollectiveOp;

using CollectiveMainloop = typename cutlass::gemm::collective::CollectiveBuilder<
    cutlass::arch::Sm90, cutlass::arch::OpClassTensorOp,
    ElemA, cutlass::layout::RowMajor, 128 / cutlass::sizeof_bits<ElemA>::value,
    ElemB, cutlass::layout::ColumnMajor, 128 / cutlass::sizeof_bits<ElemB>::value,
    Acc,
    TileShape, ClusterShape,
    cutlass::gemm::collective::StageCountAutoCarveout<static_cast<int>(sizeof(typename CollectiveEpilogue::SharedStorage))>,
    cutlass::gemm::collective::KernelScheduleAuto
  >::CollectiveOp;

using GemmKernel = cutlass::gemm::kernel::GemmUniversal<
    cute::Shape<int,int,int,int>,
    CollectiveMainloop,
    CollectiveEpilogue
>;
using Gemm = cutlass::gemm::device::GemmUniversalAdapter<GemmKernel>;

// Force the device kernel symbol into the cubin without needing a host main.
auto* _anchor = &cutlass::device_kernel<GemmKernel>;


// ===== COMPILED SASS (sm_90a) =====

	.target	sm_90a

	.elftype	@"ET_EXEC"


//--------------------- .note.nv.tkinfo           --------------------------
	.section	.note.nv.tkinfo,"",@"SHT_NOTE"
	.sectionflags	@"SHF_NOTE_NV_TKINFO"
	.tkinfo
        /*0018*/ 	.word	0x00000002
        /*0030*/ 	.string	""
        /*0030*/ 	.string	"ptxas"
        /*0030*/ 	.string	"Cuda compilation tools, release 13.0, V13.0.88"
        /*0030*/ 	.string	"Build cuda_13.0.r13.0/compiler.36424714_0"
        /*0030*/ 	.string	"-arch sm_90a -m 64 "



//--------------------- .note.nv.cuinfo           --------------------------
	.section	.note.nv.cuinfo,"",@"SHT_NOTE"
	.sectionflags	@"SHF_NOTE_NV_CUINFO"
        /*0018*/ 	.short	0x0002
        /*001a*/ 	.short	0x005a
        /*001c*/ 	.short	0x0082
	.zero		2


//--------------------- .nv.info                  --------------------------
	.section	.nv.info,"",@"SHT_CUDA_INFO"
	.align	4


	//----- nvinfo : EIATTR_REGCOUNT
	.align		4
        /*0000*/ 	.byte	0x04, 0x2f
        /*0002*/ 	.short	(.L_15 - .L_14)
	.align		4
.L_14:
        /*0004*/ 	.word	index@(_ZN7cutlass13device_kernelINS_4gemm6kernel13GemmUniversalIN4cute5tupleIJiiiiEEENS1_10collective13CollectiveMmaINS1_34MainloopSm90TmaGmmaWarpSpecializedILi7ENS5_IJNS4_1CILi1EEESB_SB_EEENS1_35KernelTmaWarpSpecializedCooperativeEEENS5_IJNSA_ILi128EEESF_NSA_ILi32EEEEEENS_10tfloat32_tENS5_IJlSB_lEEESI_SJ_NS4_8TiledMMAINS4_8MMA_AtomIJNS4_4SM904GMMA30MMA_64x128x8_F32TF32TF32_SS_TNILNSN_7ScaleInE1ELSP_1EEEEEENS4_6LayoutINS5_IJNSA_ILi2EEESB_SB_EEENS5_IJSB_NSA_ILi0EEESV_EEEEENS5_IJNS4_10UnderscoreESY_SY_EEEEENS4_13SM90_TMA_LOADENS4_14ComposedLayoutINS4_7SwizzleILi3ELi4ELi3EEENS4_18smem_ptr_flag_bitsILi32EEENSS_INS5_IJNSA_ILi8EEESG_EEENS5_IJSG_SB_EEEEEEEvNS4_8identityES11_S1B_vS1C_EENS_8epilogue10collective6detail29Sm90TmaWarpSpecializedAdapterINS1F_15DefaultEpilogueISI_SJ_SJ_NS1E_6thread17LinearCombinationISI_Li1EffLNS1J_9ScaleType4KindE0ELNS_15FloatRoundStyleE2ESI_EENS1_15EpilogueDefaultEEEEEvvEEEEvNT_6ParamsE)
        /*0008*/ 	.word	0x000000a8


	//----- nvinfo : EIATTR_FRAME_SIZE
	.align		4
.L_15:
        /*000c*/ 	.byte	0x04, 0x11
        /*000e*/ 	.short	(.L_17 - .L_16)
	.align		4
.L_16:
        /*0010*/ 	.word	index@(_ZN7cutlass13device_kernelINS_4gemm6kernel13GemmUniversalIN4cute5tupleIJiiiiEEENS1_10collective13CollectiveMmaINS1_34MainloopSm90TmaGmmaWarpSpecializedILi7ENS5_IJNS4_1CILi1EEESB_SB_EEENS1_35KernelTmaWarpSpecializedCooperativeEEENS5_IJNSA_ILi128EEESF_NSA_ILi32EEEEEENS_10tfloat32_tENS5_IJlSB_lEEESI_SJ_NS4_8TiledMMAINS4_8MMA_AtomIJNS4_4SM904GMMA30MMA_64x128x8_F32TF32TF32_SS_TNILNSN_7ScaleInE1ELSP_1EEEEEENS4_6LayoutINS5_IJNSA_ILi2EEESB_SB_EEENS5_IJSB_NSA_ILi0EEESV_EEEEENS5_IJNS4_10UnderscoreESY_SY_EEEEENS4_13SM90_TMA_LOADENS4_14ComposedLayoutINS4_7SwizzleILi3ELi4ELi3EEENS4_18smem_ptr_flag_bitsILi32EEENSS_INS5_IJNSA_ILi8EEESG_EEENS5_IJSG_SB_EEEEEEEvNS4_8identityES11_S1B_vS1C_EENS_8epilogue10collective6detail29Sm90TmaWarpSpecializedAdapterINS1F_15DefaultEpilogueISI_SJ_SJ_NS1E_6thread17LinearCombinationISI_Li1EffLNS1J_9ScaleType4KindE0ELNS_15FloatRoundStyleE2ESI_EENS1_15EpilogueDefaultEEEEEvvEEEEvNT_6ParamsE)
        /*0014*/ 	.word	0x00000000


	//----- nvinfo : EIATTR_MIN_STACK_SIZE
	.align		4
.L_17:
        /*0018*/ 	.byte	0x04, 0x12
        /*001a*/ 	.short	(.L_19 - .L_18)
	.align		4
.L_18:
        /*001c*/ 	.word	index@(_ZN7cutlass13device_kernelINS_4gemm6kernel13GemmUniversalIN4cute5tupleIJiiiiEEENS1_10collective13CollectiveMmaINS1_34MainloopSm90TmaGmmaWarpSpecializedILi7ENS5_IJNS4_1CILi1EEESB_SB_EEENS1_35KernelTmaWarpSpecializedCooperativeEEENS5_IJNSA_ILi128EEESF_NSA_ILi32EEEEEENS_10tfloat32_tENS5_IJlSB_lEEESI_SJ_NS4_8TiledMMAINS4_8MMA_AtomIJNS4_4SM904GMMA30MMA_64x128x8_F32TF32TF32_SS_TNILNSN_7ScaleInE1ELSP_1EEEEEENS4_6LayoutINS5_IJNSA_ILi2EEESB_SB_EEENS5_IJSB_NSA_ILi0EEESV_EEEEENS5_IJNS4_10UnderscoreESY_SY_EEEEENS4_13SM90_TMA_LOADENS4_14ComposedLayoutINS4_7SwizzleILi3ELi4ELi3EEENS4_18smem_ptr_flag_bitsILi32EEENSS_INS5_IJNSA_ILi8EEESG_EEENS5_IJSG_SB_EEEEEEEvNS4_8identityES11_S1B_vS1C_EENS_8epilogue10collective6detail29Sm90TmaWarpSpecializedAdapterINS1F_15DefaultEpilogueISI_SJ_SJ_NS1E_6thread17LinearCombinationISI_Li1EffLNS1J_9ScaleType4KindE0ELNS_15FloatRoundStyleE2ESI_EENS1_15EpilogueDefaultEEEEEvvEEEEvNT_6ParamsE)
        /*0020*/ 	.word	0x00000000
.L_19:


//--------------------- .nv.compat                --------------------------
	.section	.nv.compat,"",@"SHT_CUDA_COMPAT_INFO"
	.align	4
        /*0000*/ 	.byte	0x02, 0x09, 0x01, 0x00, 0x02, 0x02, 0x04, 0x00, 0x02, 0x05, 0x05, 0x00, 0x03, 0x07, 0x01, 0x01
        /*0010*/ 	.byte	0x02, 0x03, 0x01, 0x00, 0x02, 0x06, 0x01, 0x00, 0x04, 0x0b, 0x08, 0x00, 0x00, 0x00, 0x00, 0x00
        /*0020*/ 	.byte	0x00, 0x00, 0x00, 0x00


//--------------------- .nv.info._ZN7cutlass13device_kernelINS_4gemm6kernel13GemmUniversalIN4cute5tupleIJiiiiEEENS1_10collective13CollectiveMmaINS1_34MainloopSm90TmaGmmaWarpSpecializedILi7ENS5_IJNS4_1CILi1EEESB_SB_EEENS1_35KernelTmaWarpSpecializedCooperativeEEENS5_IJNSA_ILi128EEESF_NSA_ILi32EEEEEENS_10tfloat32_tENS5_IJlSB_lEEESI_SJ_NS4_8TiledMMAINS4_8MMA_AtomIJNS4_4SM904GMMA30MMA_64x128x8_F32TF32TF32_SS_TNILNSN_7ScaleInE1ELSP_1EEEEEENS4_6LayoutINS5_IJNSA_ILi2EEESB_SB_EEENS5_IJSB_NSA_ILi0EEESV_EEEEENS5_IJNS4_10UnderscoreESY_SY_EEEEENS4_13SM90_TMA_LOADENS4_14ComposedLayoutINS4_7SwizzleILi3ELi4ELi3EEENS4_18smem_ptr_flag_bitsILi32EEENSS_INS5_IJNSA_ILi8EEESG_EEENS5_IJSG_SB_EEEEEEEvNS4_8identityES11_S1B_vS1C_EENS_8epilogue10collective6detail29Sm90TmaWarpSpecializedAdapterINS1F_15DefaultEpilogueISI_SJ_SJ_NS1E_6thread17LinearCombinationISI_Li1EffLNS1J_9ScaleType4KindE0ELNS_15FloatRoundStyleE2ESI_EENS1_15EpilogueDefaultEEEEEvvEEEEvNT_6ParamsE --------------------------
	.section	.nv.info._ZN7cutlass13device_kernelINS_4gemm6kernel13GemmUniversalIN4cute5tupleIJiiiiEEENS1_10collective13CollectiveMmaINS1_34MainloopSm90TmaGmmaWarpSpecializedILi7ENS5_IJNS4_1CILi1EEESB_SB_EEENS1_35KernelTmaWarpSpecializedCooperativeEEENS5_IJNSA_ILi128EEESF_NSA_ILi32EEEEEENS_10tfloat32_tENS5_IJlSB_lEEESI_SJ_NS4_8TiledMMAINS4_8MMA_AtomIJNS4_4SM904GMMA30MMA_64x128x8_F32TF32TF32_SS_TNILNSN_7ScaleInE1ELSP_1EEEEEENS4_6LayoutINS5_IJNSA_ILi2EEESB_SB_EEENS5_IJSB_NSA_ILi0EEESV_EEEEENS5_IJNS4_10UnderscoreESY_SY_EEEEENS4_13SM90_TMA_LOADENS4_14ComposedLayoutINS4_7SwizzleILi3ELi4ELi3EEENS4_18smem_ptr_flag_bitsILi32EEENSS_INS5_IJNSA_ILi8EEESG_EEENS5_IJSG_SB_EEEEEEEvNS4_8identityES11_S1B_vS1C_EENS_8epilogue10collective6detail29Sm90TmaWarpSpecializedAdapterINS1F_15DefaultEpilogueISI_SJ_SJ_NS1E_6thread17LinearCombinationISI_Li1EffLNS1J_9ScaleType4KindE0ELNS_15FloatRoundStyleE2ESI_EENS1_15EpilogueDefaultEEEEEvvEEEEvNT_6ParamsE,"",@"SHT_CUDA_INFO"
	.sectionflags	@""
	.align	4


	//----- nvinfo : EIATTR_CUDA_API_VERSION
	.align		4
        /*0000*/ 	.byte	0x04, 0x37
        /*0002*/ 	.short	(.L_21 - .L_20)
.L_20:
        /*0004*/ 	.word	0x00000082


	//----- nvinfo : EIATTR_KPARAM_INFO
	.align		4
.L_21:
        /*0008*/ 	.byte	0x04, 0x17
        /*000a*/ 	.short	(.L_23 - .L_22)
.L_22:
        /*000c*/ 	.word	0x00000000
        /*0010*/ 	.short	0x0000
        /*0012*/ 	.short	0x0070
        /*0014*/ 	.byte	0x00, 0xf0, 0x01, 0x10


	//----- nvinfo : EIATTR_SPARSE_MMA_MASK
	.align		4
.L_23:
        /*0018*/ 	.byte	0x03, 0x50
        /*001a*/ 	.short	0x0000


	//----- nvinfo : EIATTR_MAXREG_COUNT
	.align		4
        /*001c*/ 	.byte	0x03, 0x1b
        /*001e*/ 	.short	0x00a8


	//----- nvinfo : EIATTR_NUM_BARRIERS
	.align		4
        /*0020*/ 	.byte	0x02, 0x4c
        /*0022*/ 	.byte	0x01
	.zero		1


	//----- nvinfo : EIATTR_EXTERNS
	.align		4
        /*0024*/ 	.byte	0x04, 0x0f
        /*0026*/ 	.short	(.L_25 - .L_24)


	//   ....[0]....
	.align		4
.L_24:
        /*0028*/ 	.word	index@(__assertfail)


	//----- nvinfo : EIATTR_MERCURY_ISA_VERSION
	.align		4
.L_25:
        /*002c*/ 	.byte	0x03, 0x5f
        /*002e*/ 	.short	0x0101


	//----- nvinfo : EIATTR_INT_WARP_WIDE_INSTR_OFFSETS
	.align		4
        /*0030*/ 	.byte	0x04, 0x31
        /*0032*/ 	.short	(.L_27 - .L_26)


	//   ....[0]....
.L_26:
        /*0034*/ 	.word	0x00000450


	//   ....[1]....
        /*0038*/ 	.word	0x00000460


	//   ....[2]....
        /*003c*/ 	.word	0x00000520


	//----- nvinfo : EIATTR_COOP_GROUP_MASK_REGIDS
	.align		4
.L_27:
        /*0040*/ 	.byte	0x04, 0x29
        /*0042*/ 	.short	(.L_29 - .L_28)


	//   ....[0]....
.L_28:
        /*0044*/ 	.word	0xffffffff


	//   ....[1]....
        /*0048*/ 	.word	0xffffffff


	//   ....[2]....
        /*004c*/ 	.word	0xffffffff


	//   ....[3]....
        /*0050*/ 	.word	0xffffffff


	//   ....[4]....
        /*0054*/ 	.word	0xffffffff


	//----- nvinfo : EIATTR_COOP_GROUP_INSTR_OFFSETS
	.align		4
.L_29:
        /*0058*/ 	.byte	0x04, 0x28
        /*005a*/ 	.short	(.L_31 - .L_30)


	//   ....[0]....
.L_30:
        /*005c*/ 	.word	0x00000060


	//   ....[1]....
        /*0060*/ 	.word	0x00000070


	//   ....[2]....
        /*0064*/ 	.word	0x00000130


	//   ....[3]....
        /*0068*/ 	.word	0x00000320


	//   ....[4]....
        /*006c*/ 	.word	0x00001220


	//----- nvinfo : EIATTR_REG_RECONFIG
	.align		4
.L_31:
        /*0070*/ 	.byte	0x01, 0x54
	.zero		2


	//----- nvinfo : EIATTR_SYSCALL_OFFSETS
	.align		4
        /*0074*/ 	.byte	0x04, 0x46
        /*0076*/ 	.short	(.L_33 - .L_32)


	//   ....[0]....
.L_32:
        /*0078*/ 	.word	0x00001410


	//----- nvinfo : EIATTR_MBARRIER_INSTR_OFFSETS
	.align		4
.L_33:
        /*007c*/ 	.byte	0x04, 0x39
        /*007e*/ 	.short	(.L_35 - .L_34)


	//   ....[0]....
.L_34:
        /*0080*/ 	.word	0x00000230
        /*0084*/ 	.word	0x000000ff
        /*0088*/ 	.word	0x00000000
        /*008c*/ 	.short	0x0100
        /*008e*/ 	.byte	0x08
	.zero		1


	//   ....[1]....
        /*0090*/ 	.word	0x00000240
        /*0094*/ 	.word	0x000000ff
        /*0098*/ 	.word	0x00000038
        /*009c*/ 	.short	0x0100
        /*009e*/ 	.byte	0x08
	.zero		1


	//   ....[2]....
        /*00a0*/ 	.word	0x00000250
        /*00a4*/ 	.word	0x000000ff
        /*00a8*/ 	.word	0x00000008
        /*00ac*/ 	.short	0x0100
        /*00ae*/ 	.byte	0x08
	.zero		1


	//   ....[3]....
        /*00b0*/ 	.word	0x00000260
        /*00b4*/ 	.word	0x000000ff
        /*00b8*/ 	.word	0x00000040
        /*00bc*/ 	.short	0x0100
        /*00be*/ 	.byte	0x08
	.zero		1


	//   ....[4]....
        /*00c0*/ 	.word	0x00000270
        /*00c4*/ 	.word	0x000000ff
        /*00c8*/ 	.word	0x00000010
        /*00cc*/ 	.short	0x0100
        /*00ce*/ 	.byte	0x08
	.zero		1


	//   ....[5]....
        /*00d0*/ 	.word	0x00000280
        /*00d4*/ 	.word	0x000000ff
        /*00d8*/ 	.word	0x00000048
        /*00dc*/ 	.short	0x0100
        /*00de*/ 	.byte	0x08
	.zero		1


	//   ....[6]....
        /*00e0*/ 	.word	0x00000290
        /*00e4*/ 	.word	0x000000ff
        /*00e8*/ 	.word	0x00000018
        /*00ec*/ 	.short	0x0100
        /*00ee*/ 	.byte	0x08
	.zero		1


	//   ....[7]....
        /*00f0*/ 	.word	0x000002a0
        /*00f4*/ 	.word	0x000000ff
        /*00f8*/ 	.word	0x00000050
        /*00fc*/ 	.short	0x0100
        /*00fe*/ 	.byte	0x08
	.zero		1


	//   ....[8]....
        /*0100*/ 	.word	0x000002b0
        /*0104*/ 	.word	0x000000ff
        /*0108*/ 	.word	0x00000020
        /*010c*/ 	.short	0x0100
        /*010e*/ 	.byte	0x08
	.zero		1


	//   ....[9]....
        /*0110*/ 	.word	0x000002c0
        /*0114*/ 	.word	0x000000ff
        /*0118*/ 	.word	0x00000058
        /*011c*/ 	.short	0x0100
        /*011e*/ 	.byte	0x08
	.zero		1


	//   ....[10]....
        /*0120*/ 	.word	0x000002d0
        /*0124*/ 	.word	0x000000ff
        /*0128*/ 	.word	0x00000028
        /*012c*/ 	.short	0x0100
        /*012e*/ 	.byte	0x08
	.zero		1


	//   ....[11]....
        /*0130*/ 	.word	0x000002e0
        /*0134*/ 	.word	0x000000ff
        /*0138*/ 	.word	0x00000060
        /*013c*/ 	.short	0x0100
        /*013e*/ 	.byte	0x08
	.zero		1


	//   ....[12]....
        /*0140*/ 	.word	0x000002f0
        /*0144*/ 	.word	0x000000ff
        /*0148*/ 	.word	0x00000030
        /*014c*/ 	.short	0x0100
        /*014e*/ 	.byte	0x08
	.zero		1


	//   ....[13]....
        /*0150*/ 	.word	0x00000300
        /*0154*/ 	.word	0x000000ff
        /*0158*/ 	.word	0x00000068
        /*015c*/ 	.short	0x0100
        /*015e*/ 	.byte	0x08
	.zero		1


	//   ....[14]....
        /*0160*/ 	.word	0x000005a0
        /*0164*/ 	.word	0x000000ff
        /*0168*/ 	.word	0x00000080
        /*016c*/ 	.short	0x0100
        /*016e*/ 	.byte	0x08
	.zero		1


	//   ....[15]....
        /*0170*/ 	.word	0x00000620
        /*0174*/ 	.word	0x000000ff
        /*0178*/ 	.word	0x00000088
        /*017c*/ 	.short	0x0100
        /*017e*/ 	.byte	0x08
	.zero		1


	//   ....[16]....
        /*0180*/ 	.word	0x00001490
        /*0184*/ 	.word	0x00000003
        /*0188*/ 	.word	0x00000000
        /*018c*/ 	.short	0x010a
        /*018e*/ 	.byte	0x3f
	.zero		1


	//   ....[17]....
        /*0190*/ 	.word	0x000014f0
        /*0194*/ 	.word	0x00000003
        /*0198*/ 	.word	0x00000000
        /*019c*/ 	.short	0x010a
        /*019e*/ 	.byte	0x3f
	.zero		1


	//   ....[18]....
        /*01a0*/ 	.word	0x00001840
        /*01a4*/ 	.word	0x000000ff
        /*01a8*/ 	.word	0x00000000
        /*01ac*/ 	.short	0x010a
        /*01ae*/ 	.byte	0x07
	.zero		1


	//   ....[19]....
        /*01b0*/ 	.word	0x00001880
        /*01b4*/ 	.word	0x000000ff
        /*01b8*/ 	.word	0x00000000
        /*01bc*/ 	.short	0x010a
        /*01be*/ 	.byte	0x07
	.zero		1


	//   ....[20]....
        /*01c0*/ 	.word	0x00001ae0
        /*01c4*/ 	.word	0x000000ff
        /*01c8*/ 	.word	0x00000000
        /*01cc*/ 	.short	0x0101
        /*01ce*/ 	.byte	0x07
	.zero		1


	//   ....[21]....
        /*01d0*/ 	.word	0x00001ce0
        /*01d4*/ 	.word	0x000000ff
        /*01d8*/ 	.word	0x00000000
        /*01dc*/ 	.short	0x0101
        /*01de*/ 	.byte	0x04
	.zero		1


	//   ....[22]....
        /*01e0*/ 	.word	0x00006eb0
        /*01e4*/ 	.word	0x0000000e
        /*01e8*/ 	.word	0x00000038
        /*01ec*/ 	.short	0x010a
        /*01ee*/ 	.byte	0x3f
	.zero		1


	//   ....[23]....
        /*01f0*/ 	.word	0x00007280
        /*01f4*/ 	.word	0x00000006
        /*01f8*/ 	.word	0x00000088
        /*01fc*/ 	.short	0x0101
        /*01fe*/ 	.byte	0x3f
	.zero		1


	//   ....[24]....
        /*0200*/ 	.word	0x00007960
        /*0204*/ 	.word	0x00000007
        /*0208*/ 	.word	0x00000000
        /*020c*/ 	.short	0x010a
        /*020e*/ 	.byte	0x3f
	.zero		1


	//   ....[25]....
        /*0210*/ 	.word	0x000079e0
        /*0214*/ 	.word	0x00000009
        /*0218*/ 	.word	0x00000000
        /*021c*/ 	.short	0x010a
        /*021e*/ 	.byte	0x3f
	.zero		1


	//   ....[26]....
        /*0220*/ 	.word	0x00007a70
        /*0224*/ 	.word	0x00000006
        /*0228*/ 	.word	0x00000000
        /*022c*/ 	.short	0x010a
        /*022e*/ 	.byte	0x3f
	.zero		1


	//   ....[27]....
        /*0230*/ 	.word	0x00007b00
        /*0234*/ 	.word	0x00000009
        /*0238*/ 	.word	0x00000000
        /*023c*/ 	.short	0x010a
        /*023e*/ 	.byte	0x3f
	.zero		1


	//   ....[28]....
        /*0240*/ 	.word	0x00007b90
        /*0244*/ 	.word	0x00000006
        /*0248*/ 	.word	0x00000000
        /*024c*/ 	.short	0x010a
        /*024e*/ 	.byte	0x3f
	.zero		1


	//   ....[29]....
        /*0250*/ 	.word	0x00007c20
        /*0254*/ 	.word	0x00000009
        /*0258*/ 	.word	0x00000000
        /*025c*/ 	.short	0x010a
        /*025e*/ 	.byte	0x3f
	.zero		1


	//   ....[30]....
        /*0260*/ 	.word	0x00007cb0
        /*0264*/ 	.word	0x00000003
        /*0268*/ 	.word	0x00000000
        /*026c*/ 	.short	0x010a
        /*026e*/ 	.byte	0x3f
	.zero		1


	//   ....[31]....
        /*0270*/ 	.word	0x00007d10
        /*0274*/ 	.word	0x00000003
        /*0278*/ 	.word	0x00000000
        /*027c*/ 	.short	0x010a
        /*027e*/ 	.byte	0x3f
	.zero		1


	//   ....[32]....
        /*0280*/ 	.word	0x00007d70
        /*0284*/ 	.word	0x00000004
        /*0288*/ 	.word	0x00000000
        /*028c*/ 	.short	0x010a
        /*028e*/ 	.byte	0x3f
	.zero		1


	//   ....[33]....
        /*0290*/ 	.word	0x00007e40
        /*0294*/ 	.word	0x0000000e
        /*0298*/ 	.word	0x00000038
        /*029c*/ 	.short	0x010a
        /*029e*/ 	.byte	0x3f
	.zero		1


	//   ....[34]....
        /*02a0*/ 	.word	0x00007f10
        /*02a4*/ 	.word	0x00000007
        /*02a8*/ 	.word	0x00000000
        /*02ac*/ 	.short	0x010a
        /*02ae*/ 	.byte	0x3f
	.zero		1


	//   ....[35]....
        /*02b0*/ 	.word	0x00007f60
        /*02b4*/ 	.word	0x00000009
        /*02b8*/ 	.word	0x00000000
        /*02bc*/ 	.short	0x010a
        /*02be*/ 	.byte	0x3f
	.zero		1


	//   ....[36]....
        /*02c0*/ 	.word	0x00007fb0
        /*02c4*/ 	.word	0x00000006
        /*02c8*/ 	.word	0x00000000
        /*02cc*/ 	.short	0x010a
        /*02ce*/ 	.byte	0x3f
	.zero		1


	//   ....[37]....
        /*02d0*/ 	.word	0x00008000
        /*02d4*/ 	.word	0x00000009
        /*02d8*/ 	.word	0x00000000
        /*02dc*/ 	.short	0x010a
        /*02de*/ 	.byte	0x3f
	.zero		1


	//   ....[38]....
        /*02e0*/ 	.word	0x00008050
        /*02e4*/ 	.word	0x00000006
        /*02e8*/ 	.word	0x00000000
        /*02ec*/ 	.short	0x010a
        /*02ee*/ 	.byte	0x3f
	.zero		1


	//   ....[39]....
        /*02f0*/ 	.word	0x000080a0
        /*02f4*/ 	.word	0x00000009
        /*02f8*/ 	.word	0x00000000
        /*02fc*/ 	.short	0x010a
        /*02fe*/ 	.byte	0x3f
	.zero		1


	//----- nvinfo : EIATTR_NUM_MBARRIERS
	.align		4
.L_35:
        /*0300*/ 	.byte	0x03, 0x38
        /*0302*/ 	.short	0x0010


	//----- nvinfo : EIATTR_EXIT_INSTR_OFFSETS
	.align		4
        /*0304*/ 	.byte	0x04, 0x1c
        /*0306*/ 	.short	(.L_37 - .L_36)


	//   ....[0]....
.L_36:
        /*0308*/ 	.word	0x000006c0


	//   ....[1]....
        /*030c*/ 	.word	0x00000f80


	//   ....[2]....
        /*0310*/ 	.word	0x00006590


	//   ....[3]....
        /*0314*/ 	.word	0x00006bc0


	//   ....[4]....
        /*0318*/ 	.word	0x00007d00


	//----- nvinfo : EIATTR_MAX_THREADS
	.align		4
.L_37:
        /*031c*/ 	.byte	0x04, 0x05
        /*031e*/ 	.short	(.L_39 - .L_38)
.L_38:
        /*0320*/ 	.word	0x00000180
        /*0324*/ 	.word	0x00000001
        /*0328*/ 	.word	0x00000001


	//----- nvinfo : EIATTR_CRS_STACK_SIZE
	.align		4
.L_39:
        /*032c*/ 	.byte	0x04, 0x1e
        /*032e*/ 	.short	(.L_41 - .L_40)
.L_40:
        /*0330*/ 	.word	0x00000000


	//----- nvinfo : EIATTR_CBANK_PARAM_SIZE
	.align		4
.L_41:
        /*0334*/ 	.byte	0x03, 0x19
        /*0336*/ 	.short	0x0470


	//----- nvinfo : EIATTR_PARAM_CBANK
	.align		4
        /*0338*/ 	.byte	0x04, 0x0a
        /*033a*/ 	.short	(.L_43 - .L_42)
	.align		4
.L_42:
        /*033c*/ 	.word	index@(.nv.constant0._ZN7cutlass13device_kernelINS_4gemm6kernel13GemmUniversalIN4cute5tupleIJiiiiEEENS1_10collective13CollectiveMmaINS1_34MainloopSm90TmaGmmaWarpSpecializedILi7ENS5_IJNS4_1CILi1EEESB_SB_EEENS1_35KernelTmaWarpSpecializedCooperativeEEENS5_IJNSA_ILi128EEESF_NSA_ILi32EEEEEENS_10tfloat32_tENS5_IJlSB_lEEESI_SJ_NS4_8TiledMMAINS4_8MMA_AtomIJNS4_4SM904GMMA30MMA_64x128x8_F32TF32TF32_SS_TNILNSN_7ScaleInE1ELSP_1EEEEEENS4_6LayoutINS5_IJNSA_ILi2EEESB_SB_EEENS5_IJSB_NSA_ILi0EEESV_EEEEENS5_IJNS4_10UnderscoreESY_SY_EEEEENS4_13SM90_TMA_LOADENS4_14ComposedLayoutINS4_7SwizzleILi3ELi4ELi3EEENS4_18smem_ptr_flag_bitsILi32EEENSS_INS5_IJNSA_ILi8EEESG_EEENS5_IJSG_SB_EEEEEEEvNS4_8identityES11_S1B_vS1C_EENS_8epilogue10collective6detail29Sm90TmaWarpSpecializedAdapterINS1F_15DefaultEpilogueISI_SJ_SJ_NS1E_6thread17LinearCombinationISI_Li1EffLNS1J_9ScaleType4KindE0ELNS_15FloatRoundStyleE2ESI_EENS1_15EpilogueDefaultEEEEEvvEEEEvNT_6ParamsE)
        /*0340*/ 	.short	0x0210
        /*0342*/ 	.short	0x0470


	//----- nvinfo : EIATTR_SW_WAR
	.align		4
.L_43:
        /*0344*/ 	.byte	0x04, 0x36
        /*0346*/ 	.short	(.L_45 - .L_44)
.L_44:
        /*0348*/ 	.word	0x00000008
.L_45:


//--------------------- .nv.callgraph             --------------------------
	.section	.nv.callgraph,"",@"SHT_CUDA_CALLGRAPH"
	.align	4
	.sectionentsize	8
	.align		4
        /*0000*/ 	.word	0x00000000
	.align		4
        /*0004*/ 	.word	0xffffffff
	.align		4
        /*0008*/ 	.word	index@(_ZN7cutlass13device_kernelINS_4gemm6kernel13GemmUniversalIN4cute5tupleIJiiiiEEENS1_10collective13CollectiveMmaINS1_34MainloopSm90TmaGmmaWarpSpecializedILi7ENS5_IJNS4_1CILi1EEESB_SB_EEENS1_35KernelTmaWarpSpecializedCooperativeEEENS5_IJNSA_ILi128EEESF_NSA_ILi32EEEEEENS_10tfloat32_tENS5_IJlSB_lEEESI_SJ_NS4_8TiledMMAINS4_8MMA_AtomIJNS4_4SM904GMMA30MMA_64x128x8_F32TF32TF32_SS_TNILNSN_7ScaleInE1ELSP_1EEEEEENS4_6LayoutINS5_IJNSA_ILi2EEESB_SB_EEENS5_IJSB_NSA_ILi0EEESV_EEEEENS5_IJNS4_10UnderscoreESY_SY_EEEEENS4_13SM90_TMA_LOADENS4_14ComposedLayoutINS4_7SwizzleILi3ELi4ELi3EEENS4_18smem_ptr_flag_bitsILi32EEENSS_INS5_IJNSA_ILi8EEESG_EEENS5_IJSG_SB_EEEEEEEvNS4_8identityES11_S1B_vS1C_EENS_8epilogue10collective6detail29Sm90TmaWarpSpecializedAdapterINS1F_15DefaultEpilogueISI_SJ_SJ_NS1E_6thread17LinearCombinationISI_Li1EffLNS1J_9ScaleType4KindE0ELNS_15FloatRoundStyleE2ESI_EENS1_15EpilogueDefaultEEEEEvvEEEEvNT_6ParamsE)
	.align		4
        /*000c*/ 	.word	index@(__assertfail)
	.align		4
        /*0010*/ 	.word	0x00000000
	.align		4
        /*0014*/ 	.word	0xfffffffe
	.align		4
        /*0018*/ 	.word	0x00000000
	.align		4
        /*001c*/ 	.word	0xfffffffd
	.align		4
        /*0020*/ 	.word	0x00000000
	.align		4
        /*0024*/ 	.word	0xfffffffc


//--------------------- .nv.constant4             --------------------------
	.section	.nv.constant4,"a",@progbits
	.align	8
	.align		8
.nv.constant4:
        /*0000*/ 	.dword	__assertfail
	.align		8
        /*0008*/ 	.dword	__unnamed_1
	.align		8
        /*0010*/ 	.dword	_ZN40_INTERNAL_0bef19c2_4_k_cu_411153e1_328364cuda3std3__45__cpo5beginE
	.align		8
        /*0018*/ 	.dword	_ZN40_INTERNAL_0bef19c2_4_k_cu_411153e1_328364cuda3std3__45__cpo3endE
	.align		8
        /*0020*/ 	.dword	_ZN40_INTERNAL_0bef19c2_4_k_cu_411153e1_328364cuda3std3__45__cpo6cbeginE
	.align		8
        /*0028*/ 	.dword	_ZN40_INTERNAL_0bef19c2_4_k_cu_411153e1_328364cuda3std3__45__cpo4cendE
	.align		8
        /*0030*/ 	.dword	_ZN40_INTERNAL_0bef19c2_4_k_cu_411153e1_328364cuda3std3__442_GLOBAL__N__0bef19c2_4_k_cu_411153e1_328366ignoreE
	.align		8
        /*0038*/ 	.dword	_ZN40_INTERNAL_0bef19c2_4_k_cu_411153e1_328364cuda3std3__419piecewise_constructE
	.align		8
        /*0040*/ 	.dword	_ZN40_INTERNAL_0bef19c2_4_k_cu_411153e1_328364cuda3std3__48in_placeE
	.align		8
        /*0048*/ 	.dword	_ZN40_INTERNAL_0bef19c2_4_k_cu_411153e1_328364cuda3std6ranges3__45__cpo4swapE
	.align		8
        /*0050*/ 	.dword	_ZN40_INTERNAL_0bef19c2_4_k_cu_411153e1_328364cuda3std6ranges3__45__cpo9iter_moveE
	.align		8
        /*0058*/ 	.dword	_ZN40_INTERNAL_0bef19c2_4_k_cu_411153e1_328364cute7productE
	.align		8
        /*0060*/ 	.dword	_ZN40_INTERNAL_0bef19c2_4_k_cu_411153e1_328364cute1_E
	.align		8
        /*0068*/ 	.dword	$str$22
	.align		8
        /*0070*/ 	.dword	$str$23


//--------------------- .text._ZN7cutlass13device_kernelINS_4gemm6kernel13GemmUniversalIN4cute5tupleIJiiiiEEENS1_10collective13CollectiveMmaINS1_34MainloopSm90TmaGmmaWarpSpecializedILi7ENS5_IJNS4_1CILi1EEESB_SB_EEENS1_35KernelTmaWarpSpecializedCooperativeEEENS5_IJNSA_ILi128EEESF_NSA_ILi32EEEEEENS_10tfloat32_tENS5_IJlSB_lEEESI_SJ_NS4_8TiledMMAINS4_8MMA_AtomIJNS4_4SM904GMMA30MMA_64x128x8_F32TF32TF32_SS_TNILNSN_7ScaleInE1ELSP_1EEEEEENS4_6LayoutINS5_IJNSA_ILi2EEESB_SB_EEENS5_IJSB_NSA_ILi0EEESV_EEEEENS5_IJNS4_10UnderscoreESY_SY_EEEEENS4_13SM90_TMA_LOADENS4_14ComposedLayoutINS4_7SwizzleILi3ELi4ELi3EEENS4_18smem_ptr_flag_bitsILi32EEENSS_INS5_IJNSA_ILi8EEESG_EEENS5_IJSG_SB_EEEEEEEvNS4_8identityES11_S1B_vS1C_EENS_8epilogue10collective6detail29Sm90TmaWarpSpecializedAdapterINS1F_15DefaultEpilogueISI_SJ_SJ_NS1E_6thread17LinearCombinationISI_Li1EffLNS1J_9ScaleType4KindE0ELNS_15FloatRoundStyleE2ESI_EENS1_15EpilogueDefaultEEEEEvvEEEEvNT_6ParamsE --------------------------
	.section	.text._ZN7cutlass13device_kernelINS_4gemm6kernel13GemmUniversalIN4cute5tupleIJiiiiEEENS1_10collective13CollectiveMmaINS1_34MainloopSm90TmaGmmaWarpSpecializedILi7ENS5_IJNS4_1CILi1EEESB_SB_EEENS1_35KernelTmaWarpSpecializedCooperativeEEENS5_IJNSA_ILi128EEESF_NSA_ILi32EEEEEENS_10tfloat32_tENS5_IJlSB_lEEESI_SJ_NS4_8TiledMMAINS4_8MMA_AtomIJNS4_4SM904GMMA30MMA_64x128x8_F32TF32TF32_SS_TNILNSN_7ScaleInE1ELSP_1EEEEEENS4_6LayoutINS5_IJNSA_ILi2EEESB_SB_EEENS5_IJSB_NSA_ILi0EEESV_EEEEENS5_IJNS4_10UnderscoreESY_SY_EEEEENS4_13SM90_TMA_LOADENS4_14ComposedLayoutINS4_7SwizzleILi3ELi4ELi3EEENS4_18smem_ptr_flag_bitsILi32EEENSS_INS5_IJNSA_ILi8EEESG_EEENS5_IJSG_SB_EEEEEEEvNS4_8identityES11_S1B_vS1C_EENS_8epilogue10collective6detail29Sm90TmaWarpSpecializedAdapterINS1F_15DefaultEpilogueISI_SJ_SJ_NS1E_6thread17LinearCombinationISI_Li1EffLNS1J_9ScaleType4KindE0ELNS_15FloatRoundStyleE2ESI_EENS1_15EpilogueDefaultEEEEEvvEEEEvNT_6ParamsE,"ax",@progbits
	.align	128
.text._ZN7cutlass13device_kernelINS_4gemm6kernel13GemmUniversalIN4cute5tupleIJiiiiEEENS1_10collective13CollectiveMmaINS1_34MainloopSm90TmaGmmaWarpSpecializedILi7ENS5_IJNS4_1CILi1EEESB_SB_EEENS1_35KernelTmaWarpSpecializedCooperativeEEENS5_IJNSA_ILi128EEESF_NSA_ILi32EEEEEENS_10tfloat32_tENS5_IJlSB_lEEESI_SJ_NS4_8TiledMMAINS4_8MMA_AtomIJNS4_4SM904GMMA30MMA_64x128x8_F32TF32TF32_SS_TNILNSN_7ScaleInE1ELSP_1EEEEEENS4_6LayoutINS5_IJNSA_ILi2EEESB_SB_EEENS5_IJSB_NSA_ILi0EEESV_EEEEENS5_IJNS4_10UnderscoreESY_SY_EEEEENS4_13SM90_TMA_LOADENS4_14ComposedLayoutINS4_7SwizzleILi3ELi4ELi3EEENS4_18smem_ptr_flag_bitsILi32EEENSS_INS5_IJNSA_ILi8EEESG_EEENS5_IJSG_SB_EEEEEEEvNS4_8identityES11_S1B_vS1C_EENS_8epilogue10collective6detail29Sm90TmaWarpSpecializedAdapterINS1F_15DefaultEpilogueISI_SJ_SJ_NS1E_6thread17LinearCombinationISI_Li1EffLNS1J_9ScaleType4KindE0ELNS_15FloatRoundStyleE2ESI_EENS1_15EpilogueDefaultEEEEEvvEEEEvNT_6ParamsE:
        .type           _ZN7cutlass13device_kernelINS_4gemm6kernel13GemmUniversalIN4cute5tupleIJiiiiEEENS1_10collective13CollectiveMmaINS1_34MainloopSm90TmaGmmaWarpSpecializedILi7ENS5_IJNS4_1CILi1EEESB_SB_EEENS1_35KernelTmaWarpSpecializedCooperativeEEENS5_IJNSA_ILi128EEESF_NSA_ILi32EEEEEENS_10tfloat32_tENS5_IJlSB_lEEESI_SJ_NS4_8TiledMMAINS4_8MMA_AtomIJNS4_4SM904GMMA30MMA_64x128x8_F32TF32TF32_SS_TNILNSN_7ScaleInE1ELSP_1EEEEEENS4_6LayoutINS5_IJNSA_ILi2EEESB_SB_EEENS5_IJSB_NSA_ILi0EEESV_EEEEENS5_IJNS4_10UnderscoreESY_SY_EEEEENS4_13SM90_TMA_LOADENS4_14ComposedLayoutINS4_7SwizzleILi3ELi4ELi3EEENS4_18smem_ptr_flag_bitsILi32EEENSS_INS5_IJNSA_ILi8EEESG_EEENS5_IJSG_SB_EEEEEEEvNS4_8identityES11_S1B_vS1C_EENS_8epilogue10collective6detail29Sm90TmaWarpSpecializedAdapterINS1F_15DefaultEpilogueISI_SJ_SJ_NS1E_6thread17LinearCombinationISI_Li1EffLNS1J_9ScaleType4KindE0ELNS_15FloatRoundStyleE2ESI_EENS1_15EpilogueDefaultEEEEEvvEEEEvNT_6ParamsE,@function
        .size           _ZN7cutlass13device_kernelINS_4gemm6kernel13GemmUniversalIN4cute5tupleIJiiiiEEENS1_10collective13CollectiveMmaINS1_34MainloopSm90TmaGmmaWarpSpecializedILi7ENS5_IJNS4_1CILi1EEESB_SB_EEENS1_35KernelTmaWarpSpecializedCooperativeEEENS5_IJNSA_ILi128EEESF_NSA_ILi32EEEEEENS_10tfloat32_tENS5_IJlSB_lEEESI_SJ_NS4_8TiledMMAINS4_8MMA_AtomIJNS4_4SM904GMMA30MMA_64x128x8_F32TF32TF32_SS_TNILNSN_7ScaleInE1ELSP_1EEEEEENS4_6LayoutINS5_IJNSA_ILi2EEESB_SB_EEENS5_IJSB_NSA_ILi0EEESV_EEEEENS5_IJNS4_10UnderscoreESY_SY_EEEEENS4_13SM90_TMA_LOADENS4_14ComposedLayoutINS4_7SwizzleILi3ELi4ELi3EEENS4_18smem_ptr_flag_bitsILi32EEENSS_INS5_IJNSA_ILi8EEESG_EEENS5_IJSG_SB_EEEEEEEvNS4_8identityES11_S1B_vS1C_EENS_8epilogue10collective6detail29Sm90TmaWarpSpecializedAdapterINS1F_15DefaultEpilogueISI_SJ_SJ_NS1E_6thread17LinearCombinationISI_Li1EffLNS1J_9ScaleType4KindE0ELNS_15FloatRoundStyleE2ESI_EENS1_15EpilogueDefaultEEEEEvvEEEEvNT_6ParamsE,(.L_x_200 - _ZN7cutlass13device_kernelINS_4gemm6kernel13GemmUniversalIN4cute5tupleIJiiiiEEENS1_10collective13CollectiveMmaINS1_34MainloopSm90TmaGmmaWarpSpecializedILi7ENS5_IJNS4_1CILi1EEESB_SB_EEENS1_35KernelTmaWarpSpecializedCooperativeEEENS5_IJNSA_ILi128EEESF_NSA_ILi32EEEEEENS_10tfloat32_tENS5_IJlSB_lEEESI_SJ_NS4_8TiledMMAINS4_8MMA_AtomIJNS4_4SM904GMMA30MMA_64x128x8_F32TF32TF32_SS_TNILNSN_7ScaleInE1ELSP_1EEEEEENS4_6LayoutINS5_IJNSA_ILi2EEESB_SB_EEENS5_IJSB_NSA_ILi0EEESV_EEEEENS5_IJNS4_10UnderscoreESY_SY_EEEEENS4_13SM90_TMA_LOADENS4_14ComposedLayoutINS4_7SwizzleILi3ELi4ELi3EEENS4_18smem_ptr_flag_bitsILi32EEENSS_INS5_IJNSA_ILi8EEESG_EEENS5_IJSG_SB_EEEEEEEvNS4_8identityES11_S1B_vS1C_EENS_8epilogue10collective6detail29Sm90TmaWarpSpecializedAdapterINS1F_15DefaultEpilogueISI_SJ_SJ_NS1E_6thread17LinearCombinationISI_Li1EffLNS1J_9ScaleType4KindE0ELNS_15FloatRoundStyleE2ESI_EENS1_15EpilogueDefaultEEEEEvvEEEEvNT_6ParamsE)
        .other          _ZN7cutlass13device_kernelINS_4gemm6kernel13GemmUniversalIN4cute5tupleIJiiiiEEENS1_10collective13CollectiveMmaINS1_34MainloopSm90TmaGmmaWarpSpecializedILi7ENS5_IJNS4_1CILi1EEESB_SB_EEENS1_35KernelTmaWarpSpecializedCooperativeEEENS5_IJNSA_ILi128EEESF_NSA_ILi32EEEEEENS_10tfloat32_tENS5_IJlSB_lEEESI_SJ_NS4_8TiledMMAINS4_8MMA_AtomIJNS4_4SM904GMMA30MMA_64x128x8_F32TF32TF32_SS_TNILNSN_7ScaleInE1ELSP_1EEEEEENS4_6LayoutINS5_IJNSA_ILi2EEESB_SB_EEENS5_IJSB_NSA_ILi0EEESV_EEEEENS5_IJNS4_10UnderscoreESY_SY_EEEEENS4_13SM90_TMA_LOADENS4_14ComposedLayoutINS4_7SwizzleILi3ELi4ELi3EEENS4_18smem_ptr_flag_bitsILi32EEENSS_INS5_IJNSA_ILi8EEESG_EEENS5_IJSG_SB_EEEEEEEvNS4_8identityES11_S1B_vS1C_EENS_8epilogue10collective6detail29Sm90TmaWarpSpecializedAdapterINS1F_15DefaultEpilogueISI_SJ_SJ_NS1E_6thread17LinearCombinationISI_Li1EffLNS1J_9ScaleType4KindE0ELNS_15FloatRoundStyleE2ESI_EENS1_15EpilogueDefaultEEEEEvvEEEEvNT_6ParamsE,@"STO_CUDA_ENTRY STV_DEFAULT"
_ZN7cutlass13device_kernelINS_4gemm6kernel13GemmUniversalIN4cute5tupleIJiiiiEEENS1_10collective13CollectiveMmaINS1_34MainloopSm90TmaGmmaWarpSpecializedILi7ENS5_IJNS4_1CILi1EEESB_SB_EEENS1_35KernelTmaWarpSpecializedCooperativeEEENS5_IJNSA_ILi128EEESF_NSA_ILi32EEEEEENS_10tfloat32_tENS5_IJlSB_lEEESI_SJ_NS4_8TiledMMAINS4_8MMA_AtomIJNS4_4SM904GMMA30MMA_64x128x8_F32TF32TF32_SS_TNILNSN_7ScaleInE1ELSP_1EEEEEENS4_6LayoutINS5_IJNSA_ILi2EEESB_SB_EEENS5_IJSB_NSA_ILi0EEESV_EEEEENS5_IJNS4_10UnderscoreESY_SY_EEEEENS4_13SM90_TMA_LOADENS4_14ComposedLayoutINS4_7SwizzleILi3ELi4ELi3EEENS4_18smem_ptr_flag_bitsILi32EEENSS_INS5_IJNSA_ILi8EEESG_EEENS5_IJSG_SB_EEEEEEEvNS4_8identityES11_S1B_vS1C_EENS_8epilogue10collective6detail29Sm90TmaWarpSpecializedAdapterINS1F_15DefaultEpilogueISI_SJ_SJ_NS1E_6thread17LinearCombinationISI_Li1EffLNS1J_9ScaleType4KindE0ELNS_15FloatRoundStyleE2ESI_EENS1_15EpilogueDefaultEEEEEvvEEEEvNT_6ParamsE:
[----:B------:R-:W0:Y:S01]  /*0000*/  LDC R1, c[0x0][0x28] ;  /* 0x00000a00ff017b82 */ /* 0x000e220000000800 */
[----:B------:R-:W1:Y:S01]  /*0010*/  S2R R3, SR_TID.X ;  /* 0x0000000000037919 */ /* 0x000e620000002100 */
[----:B------:R-:W-:Y:S01]  /*0020*/  ELECT P0, URZ, PT ;  /* 0x00000000003f782f */ /* 0x000fe20003800000 */
[----:B------:R-:W-:Y:S01]  /*0030*/  BSSY B0, `(.L_x_0) ;  /* 0x000000f000007945 */ /* 0x000fe20003800000 */
[--C-:B-1----:R-:W-:Y:S02]  /*0040*/  SHF.R.U32.HI R0, RZ, 0x5, R3.reuse ;  /* 0x00000005ff007819 */ /* 0x102fe40000011603 */
[----:B------:R-:W-:-:S03]  /*0050*/  SHF.R.U32.HI R14, RZ, 0x7, R3 ;  /* 0x00000007ff0e7819 */ /* 0x000fc60000011603 */
[----:B------:R-:W1:Y:S04]  /*0060*/  SHFL.IDX PT, R4, R0, RZ, 0x1f ;  /* 0x00001fff00047589 */ /* 0x000e6800000e0000 */
[----:B------:R2:W3:Y:S01]  /*0070*/  SHFL.IDX PT, R10, R14, RZ, 0x1f ;  /* 0x00001fff0e0a7589 */ /* 0x0004e200000e0000 */
[----:B-1----:R-:W-:-:S13]  /*0080*/  ISETP.NE.OR P0, PT, R4, RZ, !P0 ;  /* 0x000000ff0400720c */ /* 0x002fda0004705670 */
[----:B0-23--:R-:W-:Y:S05]  /*0090*/  @P0 BRA `(.L_x_1) ;  /* 0x0000000000200947 */ /* 0x00dfea0003800000 */
[----:B------:R-:W-:Y:S02]  /*00a0*/  ULDC.64 UR4, c[0x0][0x198] ;  /* 0x0000660000047ab9 */ /* 0x000fe40000000a00 */
[----:B------:R-:W-:Y:S02]  /*00b0*/  UIADD3 UR6, UP0, UR4, 0xf0, URZ ;  /* 0x000000f004067890 */ /* 0x000fe4000ff1e03f */
[----:B------:R-:W-:Y:S02]  /*00c0*/  UIADD3 UR4, UP1, UR4, 0x1f0, URZ ;  /* 0x000001f004047890 */ /* 0x000fe4000ff3e03f */
[----:B------:R-:W-:Y:S02]  /*00d0*/  UIADD3.X UR7, URZ, UR5, URZ, UP0, !UPT ;  /* 0x000000053f077290 */ /* 0x000fe400087fe43f */
[----:B------:R-:W-:-:S07]  /*00e0*/  UIADD3.X UR5, URZ, UR5, URZ, UP1, !UPT ;  /* 0x000000053f057290 */ /* 0x000fce0008ffe43f */
[----:B------:R0:W-:Y:S02]  /*00f0*/  UTMACCTL.PF [UR6] ;  /* 0x00000000060079b9 */ /* 0x0001e40008040000 */
[----:B------:R0:W-:Y:S02]  /*0100*/  UTMACCTL.PF [UR4] ;  /* 0x00000000040079b9 */ /* 0x0001e40008040000 */
[----:B0-----:R-:W-:Y:S01]  /*0110*/  NOP ;  /* 0x0000000000007918 */ /* 0x001fe20000000000 */
.L_x_1:
[----:B------:R-:W-:Y:S05]  /*0120*/  BSYNC B0 ;  /* 0x0000000000007941 */ /* 0x000fea0003800000 */
.L_x_0:
[----:B------:R-:W0:Y:S02]  /*0130*/  SHFL.IDX PT, R2, R0, RZ, 0x1f ;  /* 0x00001fff00027589 */ /* 0x000e2400000e0000 */
[----:B0-----:R-:W-:-:S13]  /*0140*/  ISETP.NE.AND P0, PT, R2, RZ, PT ;  /* 0x000000ff0200720c */ /* 0x001fda0003f05270 */
[----:B------:R-:W-:Y:S05]  /*0150*/  @P0 BRA `(.L_x_2) ;  /* 0x0000000000700947 */ /* 0x000fea0003800000 */
[----:B------:R-:W0:Y:S01]  /*0160*/  S2UR UR8, SR_CgaCtaId ;  /* 0x00000000000879c3 */ /* 0x000e220000008800 */
[----:B------:R-:W-:Y:S01]  /*0170*/  UMOV UR4, 0x400 ;  /* 0x0000040000047882 */ /* 0x000fe20000000000 */
[----:B------:R-:W-:Y:S01]  /*0180*/  UMOV UR5, 0x1 ;  /* 0x0000000100057882 */ /* 0x000fe20000000000 */
[----:B------:R-:W-:Y:S01]  /*0190*/  UMOV UR6, 0x100 ;  /* 0x0000010000067882 */ /* 0x000fe20000000000 */
[----:B------:R-:W-:Y:S01]  /*01a0*/  ELECT P0, URZ, PT ;  /* 0x00000000003f782f */ /* 0x000fe20003800000 */
[----:B------:R-:W-:-:S04]  /*01b0*/  UIADD3 UR6, -UR6, 0x100000, URZ ;  /* 0x0010000006067890 */ /* 0x000fc8000fffe13f */
[----:B------:R-:W-:Y:S02]  /*01c0*/  USHF.L.U32 UR7, UR6, 0xb, URZ ;  /* 0x0000000b06077899 */ /* 0x000fe4000800063f */
[----:B------:R-:W-:Y:S02]  /*01d0*/  USHF.L.U32 UR6, UR6, 0x1, URZ ;  /* 0x0000000106067899 */ /* 0x000fe4000800063f */
[----:B0-----:R-:W-:Y:S02]  /*01e0*/  ULEA UR8, UR8, UR4, 0x18 ;  /* 0x0000000408087291 */ /* 0x001fe4000f8ec03f */
[----:B------:R-:W-:-:S04]  /*01f0*/  UIADD3 UR4, -UR5, 0x100000, URZ ;  /* 0x0010000005047890 */ /* 0x000fc8000fffe13f */
[----:B------:R-:W-:Y:S02]  /*0200*/  USHF.L.U32 UR5, UR4, 0xb, URZ ;  /* 0x0000000b04057899 */ /* 0x000fe4000800063f */
[----:B------:R-:W-:Y:S01]  /*0210*/  USHF.L.U32 UR4, UR4, 0x1, URZ ;  /* 0x0000000104047899 */ /* 0x000fe2000800063f */
[----:B------:R-:W0:Y:S11]  /*0220*/  FENCE.VIEW.ASYNC.S ;  /* 0x00000000000073c6 */ /* 0x000e360000000000 */
[----:B0-----:R0:W1:Y:S01]  /*0230*/  SYNCS.EXCH.64 URZ, [UR8], UR4 ;  /* 0x00000004083f75b2 */ /* 0x0010620008000100 */
[----:B------:R0:W2:Y:S01]  /*0240*/  SYNCS.EXCH.64 URZ, [UR8+0x38], UR6 ;  /* 0x00003806083f75b2 */ /* 0x0000a20008000100 */
[----:B------:R0:W3:Y:S01]  /*0250*/  SYNCS.EXCH.64 URZ, [UR8+0x8], UR4 ;  /* 0x00000804083f75b2 */ /* 0x0000e20008000100 */
[----:B------:R0:W4:Y:S01]  /*0260*/  SYNCS.EXCH.64 URZ, [UR8+0x40], UR6 ;  /* 0x00004006083f75b2 */ /* 0x0001220008000100 */
[----:B------:R0:W0:Y:S01]  /*0270*/  SYNCS.EXCH.64 URZ, [UR8+0x10], UR4 ;  /* 0x00001004083f75b2 */ /* 0x0000220008000100 */
        /* <DEDUP_REMOVED lines=9> */
[----:B------:R-:W-:Y:S01]  /*0310*/  NOP ;  /* 0x0000000000007918 */ /* 0x000fe20000000000 */
.L_x_2:
[----:B------:R-:W5:Y:S01]  /*0320*/  SHFL.IDX PT, R0, R0, RZ, 0x1f ;  /* 0x00001fff00007589 */ /* 0x000f6200000e0000 */
[----:B------:R-:W-:Y:S01]  /*0330*/  ELECT P0, URZ, PT ;  /* 0x00000000003f782f */ /* 0x000fe20003800000 */
[----:B------:R-:W1:Y:S01]  /*0340*/  LDC R2, c[0x0][0x65c] ;  /* 0x00019700ff027b82 */ /* 0x000e620000000800 */
[----:B------:R-:W-:Y:S01]  /*0350*/  SHF.R.S32.HI R7, RZ, 0x1f, R4 ;  /* 0x0000001fff077819 */ /* 0x000fe20000011404 */
[----:B------:R-:W2:Y:S01]  /*0360*/  S2R R5, SR_CTAID.Y ;  /* 0x0000000000057919 */ /* 0x000ea20000002600 */
[----:B0-----:R-:W-:Y:S01]  /*0370*/  UMOV UR4, 0x20 ;  /* 0x0000002000047882 */ /* 0x001fe20000000000 */
[----:B------:R-:W-:Y:S01]  /*0380*/  NOP ;  /* 0x0000000000007918 */ /* 0x000fe20000000000 */
[----:B------:R-:W-:Y:S01]  /*0390*/  LEA.HI R7, R7, R4, RZ, 0x2 ;  /* 0x0000000407077211 */ /* 0x000fe200078f10ff */
[----:B------:R-:W0:Y:S01]  /*03a0*/  S2R R6, SR_CTAID.X ;  /* 0x0000000000067919 */ /* 0x000e220000002500 */
[----:B------:R-:W-:Y:S01]  /*03b0*/  ISETP.NE.AND P2, PT, R10, RZ, PT ;  /* 0x000000ff0a00720c */ /* 0x000fe20003f45270 */
[----:B------:R-:W-:Y:S01]  /*03c0*/  NOP ;  /* 0x0000000000007918 */ /* 0x000fe20000000000 */
[----:B------:R-:W-:-:S02]  /*03d0*/  LOP3.LUT R7, R7, 0xfffffffc, RZ, 0xc0, !PT ;  /* 0xfffffffc07077812 */ /* 0x000fc400078ec0ff */
[----:B-----5:R-:W-:Y:S02]  /*03e0*/  ISETP.NE.OR P0, PT, R0, RZ, !P0 ;  /* 0x000000ff0000720c */ /* 0x020fe40004705670 */
[----:B-1----:R-:W-:-:S04]  /*03f0*/  ISETP.NE.AND P3, PT, R2, 0x1, PT ;  /* 0x000000010200780c */ /* 0x002fc80003f65270 */
[----:B------:R-:W-:Y:S01]  /*0400*/  P2R R0, PR, RZ, 0x8 ;  /* 0x00000008ff007803 */ /* 0x000fe20000000000 */
[----:B------:R-:W-:Y:S01]  /*0410*/  IMAD.IADD R0, R4, 0x1, -R7 ;  /* 0x0000000104007824 */ /* 0x000fe200078e0a07 */
[----:B------:R-:W-:Y:S01]  /*0420*/  LOP3.LUT R4, R3, 0x7f, RZ, 0xc0, !PT ;  /* 0x0000007f03047812 */ /* 0x000fe200078ec0ff */
[----:B------:R-:W-:-:S03]  /*0430*/  IMAD.MOV.U32 R7, RZ, RZ, RZ ;  /* 0x000000ffff077224 */ /* 0x000fc600078e00ff */
[----:B------:R-:W-:Y:S01]  /*0440*/  ISETP.NE.AND P1, PT, R0, 0x3, PT ;  /* 0x000000030000780c */ /* 0x000fe20003f25270 */
[----:B------:R-:W-:Y:S01]  /*0450*/  VOTEU.ALL UP0, P0 ;  /* 0x00000000003f7886 */ /* 0x000fe20000000000 */
[----:B------:R-:W-:Y:S01]  /*0460*/  VOTEU.ALL UP1, P0 ;  /* 0x00000000003f7886 */ /* 0x000fe20000020000 */
[----:B------:R-:W0:Y:S01]  /*0470*/  @P3 LDC R17, c[0x0][0x10] ;  /* 0x00000400ff113b82 */ /* 0x000e220000000800 */
[----:B--2---:R-:W-:Y:S02]  /*0480*/  @P3 IMAD.MOV.U32 R8, RZ, RZ, R5 ;  /* 0x000000ffff083224 */ /* 0x004fe400078e0005 */
[----:B------:R-:W-:Y:S01]  /*0490*/  @!UP0 UMOV UR6, 0x400 ;  /* 0x0000040000068882 */ /* 0x000fe20000000000 */
[----:B------:R-:W-:-:S04]  /*04a0*/  @!UP0 UIADD3 UR4, -UR4, 0x100000, URZ ;  /* 0x0010000004048890 */ /* 0x000fc8000fffe13f */
[----:B------:R-:W-:Y:S02]  /*04b0*/  @!UP0 USHF.L.U32 UR5, UR4, 0xb, URZ ;  /* 0x0000000b04058899 */ /* 0x000fe4000800063f */
[----:B------:R-:W-:Y:S01]  /*04c0*/  @!UP0 USHF.L.U32 UR4, UR4, 0x1, URZ ;  /* 0x0000000104048899 */ /* 0x000fe2000800063f */
[----:B------:R-:W-:Y:S01]  /*04d0*/  @P3 IMAD.MOV.U32 R9, RZ, RZ, RZ ;  /* 0x000000ffff093224 */ /* 0x000fe200078e00ff */
[----:B------:R-:W1:Y:S08]  /*04e0*/  @!UP0 S2UR UR7, SR_CgaCtaId ;  /* 0x00000000000789c3 */ /* 0x000e700000008800 */
[----:B------:R-:W2:Y:S01]  /*04f0*/  @!P3 LDC R11, c[0x0][0xc] ;  /* 0x00000300ff0bbb82 */ /* 0x000ea20000000800 */
[----:B0-----:R-:W-:Y:S01]  /*0500*/  @P3 IMAD.WIDE.U32 R16, R6, R17, R8 ;  /* 0x0000001106103225 */ /* 0x001fe200078e0008 */
[----:B-1----:R-:W-:Y:S01]  /*0510*/  @!UP0 ULEA UR8, UR7, UR6, 0x18 ;  /* 0x0000000607088291 */ /* 0x002fe2000f8ec03f */
[----:B------:R-:W-:-:S02]  /*0520*/  VOTEU.ALL UP0, P0 ;  /* 0x00000000003f7886 */ /* 0x000fc40000000000 */
[----:B------:R-:W-:Y:S01]  /*0530*/  ULDC UR6, c[0x0][0xc] ;  /* 0x0000030000067ab9 */ /* 0x000fe20000000800 */
[----:B------:R-:W-:Y:S01]  /*0540*/  ISETP.EQ.OR P0, PT, R0, RZ, !P1 ;  /* 0x000000ff0000720c */ /* 0x000fe20004f02670 */
[----:B------:R-:W-:-:S03]  /*0550*/  ULDC UR7, c[0x0][0x10] ;  /* 0x0000040000077ab9 */ /* 0x000fc60000000800 */
[C---:B------:R-:W-:Y:S01]  /*0560*/  ISETP.EQ.AND P0, PT, R10.reuse, RZ, P0 ;  /* 0x000000ff0a00720c */ /* 0x040fe20000702270 */
[----:B------:R-:W-:Y:S02]  /*0570*/  VIADD R10, R10, 0xffffffff ;  /* 0xffffffff0a0a7836 */ /* 0x000fe40000000000 */
[----:B--2---:R-:W-:Y:S01]  /*0580*/  @!P3 IMAD.WIDE.U32 R8, R11, R5, R6 ;  /* 0x000000050b08b225 */ /* 0x004fe200078e0006 */
[----:B------:R-:W0:Y:S02]  /*0590*/  FENCE.VIEW.ASYNC.S ;  /* 0x00000000000073c6 */ /* 0x000e240000000000 */
[----:B0-----:R-:W3:Y:S01]  /*05a0*/  @!UP0 SYNCS.EXCH.64 URZ, [UR8+0x80], UR4 ;  /* 0x00008004083f85b2 */ /* 0x001ee20008000100 */
[----:B------:R-:W-:Y:S01]  /*05b0*/  SEL R18, RZ, 0x1, !P0 ;  /* 0x00000001ff127807 */ /* 0x000fe20004000000 */
[----:B------:R-:W-:Y:S01]  /*05c0*/  @P3 IMAD.MOV.U32 R11, RZ, RZ, RZ ;  /* 0x000000ffff0b3224 */ /* 0x000fe200078e00ff */
[----:B------:R-:W-:Y:S01]  /*05d0*/  ISETP.GE.U32.AND P1, PT, R10, 0x2, PT ;  /* 0x000000020a00780c */ /* 0x000fe20003f26070 */
[----:B------:R-:W-:-:S02]  /*05e0*/  @!P3 IMAD.MOV.U32 R16, RZ, RZ, R8 ;  /* 0x000000ffff10b224 */ /* 0x000fc400078e0008 */
[----:B------:R-:W-:Y:S01]  /*05f0*/  @P3 IMAD.IADD R17, R17, 0x1, R11 ;  /* 0x0000000111113824 */ /* 0x000fe200078e020b */
[----:B------:R-:W-:Y:S01]  /*0600*/  SEL R18, R18, 0x2, P1 ;  /* 0x0000000212127807 */ /* 0x000fe20000800000 */
[----:B------:R-:W-:Y:S01]  /*0610*/  @!P3 IMAD.MOV.U32 R17, RZ, RZ, R9 ;  /* 0x000000ffff11b224 */ /* 0x000fe200078e0009 */
[----:B------:R0:W3:Y:S01]  /*0620*/  @!UP1 SYNCS.EXCH.64 URZ, [UR8+0x88], UR4 ;  /* 0x00008804083f95b2 */ /* 0x0000e20008000100 */
[----:B------:R-:W-:Y:S01]  /*0630*/  NOP ;  /* 0x0000000000007918 */ /* 0x000fe20000000000 */
[----:B0-----:R-:W-:-:S03]  /*0640*/  UIMAD.WIDE.U32 UR4, UR6, UR7, URZ ;  /* 0x00000007060472a5 */ /* 0x001fc6000f8e003f */
[----:B------:R-:W-:Y:S02]  /*0650*/  ULDC UR6, c[0x0][0x14] ;  /* 0x0000050000067ab9 */ /* 0x000fe40000000800 */
[----:B------:R-:W-:Y:S02]  /*0660*/  UIMAD.WIDE.U32 UR36, UR4, UR6, URZ ;  /* 0x00000006042472a5 */ /* 0x000fe4000f8e003f */
[----:B------:R-:W-:-:S04]  /*0670*/  UIMAD UR42, UR5, UR6, URZ ;  /* 0x00000006052a72a4 */ /* 0x000fc8000f8e023f */
[----:B------:R-:W-:Y:S01]  /*0680*/  UIADD3 UR42, UR37, UR42, URZ ;  /* 0x0000002a252a7290 */ /* 0x000fe2000fffe03f */
[----:B---34-:R-:W-:Y:S06]  /*0690*/  BAR.SYNC.DEFER_BLOCKING 0x0 ;  /* 0x0000000000007b1d */ /* 0x018fec0000010000 */
[----:B------:R-:W-:Y:S05]  /*06a0*/  @!P2 BRA `(.L_x_3) ;  /* 0x0000005c00bca947 */ /* 0x000fea0003800000 */
[----:B------:R-:W-:-:S13]  /*06b0*/  ISETP.GT.U32.AND P0, PT, R10, 0x1, PT ;  /* 0x000000010a00780c */ /* 0x000fda0003f04070 */
[----:B------:R-:W-:Y:S05]  /*06c0*/  @P0 EXIT ;  /* 0x000000000000094d */ /* 0x000fea0003800000 */
[----:B------:R-:W-:Y:S01]  /*06d0*/  ULDC.64 UR4, c[0x0][0x650] ;  /* 0x0001940000047ab9 */ /* 0x000fe20000000a00 */
[----:B------:R-:W-:Y:S01]  /*06e0*/  PRMT R0, RZ, 0x7610, R0 ;  /* 0x00007610ff007816 */ /* 0x000fe20000000000 */
[----:B------:R-:W-:Y:S01]  /*06f0*/  IMAD.MOV.U32 R101, RZ, RZ, -0x1 ;  /* 0xffffffffff657424 */ /* 0x000fe200078e00ff */
[----:B------:R-:W-:Y:S01]  /*0700*/  ISETP.GE.U32.AND P0, PT, R16, UR4, PT ;  /* 0x0000000410007c0c */ /* 0x000fe2000bf06070 */
[----:B------:R-:W-:Y:S02]  /*0710*/  IMAD.MOV.U32 R100, RZ, RZ, -0x1 ;  /* 0xffffffffff647424 */ /* 0x000fe400078e00ff */
[----:B------:R-:W-:Y:S01]  /*0720*/  IMAD.MOV.U32 R99, RZ, RZ, -0x1 ;  /* 0xffffffffff637424 */ /* 0x000fe200078e00ff */
[----:B------:R-:W-:-:S13]  /*0730*/  ISETP.GE.U32.AND.EX P0, PT, R17, UR5, PT, P0 ;  /* 0x0000000511007c0c */ /* 0x000fda000bf06100 */
[----:B------:R-:W-:Y:S05]  /*0740*/  @P0 BRA `(.L_x_4) ;  /* 0x0000000400540947 */ /* 0x000fea0003800000 */
[----:B------:R-:W0:Y:S01]  /*0750*/  LDC.64 R20, c[0x0][0x628] ;  /* 0x00018a00ff147b82 */ /* 0x000e220000000a00 */
[----:B------:R-:W-:Y:S02]  /*0760*/  IMAD.MOV.U32 R8, RZ, RZ, R16 ;  /* 0x000000ffff087224 */ /* 0x000fe400078e0010 */
[----:B------:R-:W-:-:S05]  /*0770*/  IMAD.MOV.U32 R9, RZ, RZ, R17 ;  /* 0x000000ffff097224 */ /* 0x000fca00078e0011 */
[----:B------:R-:W1:Y:S08]  /*0780*/  LDC R0, c[0x0][0x630] ;  /* 0x00018c00ff007b82 */ /* 0x000e700000000800 */
[----:B------:R-:W2:Y:S01]  /*0790*/  LDC.64 R22, c[0x0][0x620] ;  /* 0x00018800ff167b82 */ /* 0x000ea20000000a00 */
[----:B0-----:R-:W-:-:S04]  /*07a0*/  ISETP.NE.U32.AND P0, PT, R20, RZ, PT ;  /* 0x000000ff1400720c */ /* 0x001fc80003f05070 */
[----:B------:R-:W-:-:S13]  /*07b0*/  ISETP.NE.AND.EX P0, PT, R21, RZ, PT, P0 ;  /* 0x000000ff1500720c */ /* 0x000fda0003f05300 */
[----:B-12---:R-:W-:Y:S05]  /*07c0*/  @!P0 BRA `(.L_x_5) ;  /* 0x0000000000288947 */ /* 0x006fea0003800000 */
[----:B------:R-:W0:Y:S02]  /*07d0*/  LDC R13, c[0x0][0x634] ;  /* 0x00018d00ff0d7b82 */ /* 0x000e240000000800 */
[----:B0-----:R-:W-:-:S05]  /*07e0*/  IADD3 R13, P0, R16, R13, RZ ;  /* 0x0000000d100d7210 */ /* 0x001fca0007f1e0ff */
[----:B------:R-:W-:-:S04]  /*07f0*/  IMAD.X R15, RZ, RZ, R17, P0 ;  /* 0x000000ffff0f7224 */ /* 0x000fc800000e0611 */
[----:B------:R-:W-:-:S04]  /*0800*/  IMAD.WIDE.U32 R8, R15, R20, RZ ;  /* 0x000000140f087225 */ /* 0x000fc800078e00ff */
[----:B------:R-:W-:-:S04]  /*0810*/  IMAD.WIDE.U32 R10, P0, R13, R21, R8 ;  /* 0x000000150d0a7225 */ /* 0x000fc80007800008 */
[----:B------:R-:W-:-:S04]  /*0820*/  IMAD.WIDE.U32 R8, R13, R20, RZ ;  /* 0x000000140d087225 */ /* 0x000fc800078e00ff */
[----:B------:R-:W-:Y:S01]  /*0830*/  IMAD.X R13, RZ, RZ, RZ, P0 ;  /* 0x000000ffff0d7224 */ /* 0x000fe200000e06ff */
[----:B------:R-:W-:Y:S01]  /*0840*/  IADD3 RZ, P0, R9, R10, RZ ;  /* 0x0000000a09ff7210 */ /* 0x000fe20007f1e0ff */
[----:B------:R-:W-:-:S04]  /*0850*/  IMAD.MOV.U32 R12, RZ, RZ, R11 ;  /* 0x000000ffff0c7224 */ /* 0x000fc800078e000b */
[----:B------:R-:W-:-:S08]  /*0860*/  IMAD.WIDE.U32.X R8, R15, R21, R12, P0 ;  /* 0x000000150f087225 */ /* 0x000fd000000e040c */
.L_x_5:
[-CC-:B------:R-:W-:Y:S01]  /*0870*/  SHF.R.U64 R99, R8, R0.reuse, R9.reuse ;  /* 0x0000000008637219 */ /* 0x180fe20000001209 */
[----:B------:R-:W0:Y:S01]  /*0880*/  LDC R12, c[0x0][0x618] ;  /* 0x00018600ff0c7b82 */ /* 0x000e220000000800 */
[----:B------:R-:W-:Y:S01]  /*0890*/  SHF.R.U32.HI R7, RZ, R0, R9 ;  /* 0x00000000ff077219 */ /* 0x000fe20000011609 */
[----:B------:R-:W-:Y:S01]  /*08a0*/  ULDC UR4, c[0x0][0x150] ;  /* 0x0000540000047ab9 */ /* 0x000fe20000000800 */
[----:B------:R-:W-:Y:S02]  /*08b0*/  IADD3 R11, P0, RZ, -R99, RZ ;  /* 0x80000063ff0b7210 */ /* 0x000fe40007f1e0ff */
[----:B------:R-:W-:-:S03]  /*08c0*/  I2FP.F32.U32 R0, R6 ;  /* 0x0000000600007245 */ /* 0x000fc60000201000 */
[----:B------:R-:W1:Y:S01]  /*08d0*/  LDC.64 R30, c[0x0][0x640] ;  /* 0x00019000ff1e7b82 */ /* 0x000e620000000a00 */
[----:B------:R-:W-:Y:S02]  /*08e0*/  IMAD.X R13, RZ, RZ, ~R7, P0 ;  /* 0x000000ffff0d7224 */ /* 0x000fe400000e0e07 */
[----:B------:R-:W-:Y:S01]  /*08f0*/  FMUL R0, R0, UR4 ;  /* 0x0000000400007c20 */ /* 0x000fe20008400000 */
[----:B------:R-:W-:Y:S01]  /*0900*/  IMAD.WIDE.U32 R8, R11, R22, R16 ;  /* 0x000000160b087225 */ /* 0x000fe200078e0010 */
[----:B------:R-:W-:-:S03]  /*0910*/  ULDC UR4, c[0x0][0x154] ;  /* 0x0000550000047ab9 */ /* 0x000fc60000000800 */
[----:B------:R-:W-:Y:S01]  /*0920*/  IMAD R10, R13, R22, RZ ;  /* 0x000000160d0a7224 */ /* 0x000fe200078e02ff */
[----:B------:R-:W2:Y:S01]  /*0930*/  LDC R7, c[0x0][0x144] ;  /* 0x00005100ff077b82 */ /* 0x000ea20000000800 */
[----:B------:R-:W3:Y:S02]  /*0940*/  F2I.U32.TRUNC.NTZ R0, R0 ;  /* 0x0000000000007305 */ /* 0x000ee4000020f000 */
[----:B------:R-:W-:-:S04]  /*0950*/  IMAD R11, R11, R23, R10 ;  /* 0x000000170b0b7224 */ /* 0x000fc800078e020a */
[----:B------:R-:W-:Y:S01]  /*0960*/  IMAD.IADD R9, R9, 0x1, R11 ;  /* 0x0000000109097824 */ /* 0x000fe200078e020b */
[----:B------:R-:W4:Y:S01]  /*0970*/  LDC R24, c[0x0][0x608] ;  /* 0x00018200ff187b82 */ /* 0x000f220000000800 */
[----:B------:R-:W-:-:S03]  /*0980*/  IMAD.MOV.U32 R11, RZ, RZ, -0x1 ;  /* 0xffffffffff0b7424 */ /* 0x000fc600078e00ff */
[-CC-:B0-----:R-:W-:Y:S02]  /*0990*/  SHF.R.U64 R22, R8, R12.reuse, R9.reuse ;  /* 0x0000000c08167219 */ /* 0x181fe40000001209 */
[----:B------:R-:W-:Y:S02]  /*09a0*/  I2FP.F32.U32 R8, R5 ;  /* 0x0000000500087245 */ /* 0x000fe40000201000 */
[----:B------:R-:W0:Y:S01]  /*09b0*/  LDC R28, c[0x0][0x658] ;  /* 0x00019600ff1c7b82 */ /* 0x000e220000000800 */
[----:B-1----:R-:W-:Y:S01]  /*09c0*/  ISETP.NE.U32.AND P0, PT, R30, RZ, PT ;  /* 0x000000ff1e00720c */ /* 0x002fe20003f05070 */
[----:B---3--:R-:W-:Y:S02]  /*09d0*/  IMAD.MOV R10, RZ, RZ, -R0 ;  /* 0x000000ffff0a7224 */ /* 0x008fe400078e0a00 */
[----:B------:R-:W-:Y:S01]  /*09e0*/  FMUL R8, R8, UR4 ;  /* 0x0000000408087c20 */ /* 0x000fe20008400000 */
[----:B------:R-:W-:Y:S02]  /*09f0*/  SHF.R.U32.HI R9, RZ, R12, R9 ;  /* 0x0000000cff097219 */ /* 0x000fe40000011609 */
[----:B------:R-:W-:Y:S01]  /*0a00*/  ISETP.NE.AND.EX P0, PT, R31, RZ, PT, P0 ;  /* 0x000000ff1f00720c */ /* 0x000fe20003f05300 */
[----:B------:R1:W3:Y:S01]  /*0a10*/  F2I.U32.TRUNC.NTZ R15, R8 ;  /* 0x00000008000f7305 */ /* 0x0002e2000020f000 */
[----:B------:R-:W1:Y:S01]  /*0a20*/  LDC R20, c[0x0][0x148] ;  /* 0x00005200ff147b82 */ /* 0x000e620000000800 */
[----:B--2---:R-:W-:-:S07]  /*0a30*/  IMAD R0, R7, R10, R6 ;  /* 0x0000000a07007224 */ /* 0x004fce00078e0206 */
[----:B------:R-:W2:Y:S01]  /*0a40*/  LDC R26, c[0x0][0x600] ;  /* 0x00018000ff1a7b82 */ /* 0x000ea20000000800 */
[-CC-:B----4-:R-:W-:Y:S02]  /*0a50*/  SHF.R.U64 R32, R22, R24.reuse, R9.reuse ;  /* 0x0000001816207219 */ /* 0x190fe40000001209 */
[----:B------:R-:W-:Y:S01]  /*0a60*/  SHF.R.U32.HI R7, RZ, R24, R9 ;  /* 0x00000018ff077219 */ /* 0x000fe20000011609 */
[----:B------:R-:W-:-:S04]  /*0a70*/  IMAD.MOV.U32 R9, RZ, RZ, 0x1 ;  /* 0x00000001ff097424 */ /* 0x000fc800078e00ff */
[----:B------:R-:W4:Y:S01]  /*0a80*/  LDC R21, c[0x0][0x648] ;  /* 0x00019200ff157b82 */ /* 0x000f220000000800 */
[-C--:B0-----:R-:W-:Y:S02]  /*0a90*/  SHF.L.U32 R6, R11, R28.reuse, RZ ;  /* 0x0000001c0b067219 */ /* 0x081fe400000006ff */
[--C-:B------:R-:W-:Y:S02]  /*0aa0*/  SHF.R.U64 R24, R32, R28, R7.reuse ;  /* 0x0000001c20187219 */ /* 0x100fe40000001207 */
[----:B------:R-:W-:Y:S02]  /*0ab0*/  LOP3.LUT R13, RZ, R6, RZ, 0x33, !PT ;  /* 0x00000006ff0d7212 */ /* 0x000fe400078e33ff */
[-C--:B------:R-:W-:Y:S01]  /*0ac0*/  SHF.R.U32.HI R7, RZ, R28.reuse, R7 ;  /* 0x0000001cff077219 */ /* 0x080fe20000011607 */
[----:B------:R-:W0:Y:S01]  /*0ad0*/  LDC R23, c[0x0][0x638] ;  /* 0x00018e00ff177b82 */ /* 0x000e220000000800 */
[----:B------:R-:W-:Y:S01]  /*0ae0*/  SHF.L.U32 R12, R9, R28, RZ ;  /* 0x0000001c090c7219 */ /* 0x000fe200000006ff */
[----:B------:R-:W-:-:S06]  /*0af0*/  IMAD.MOV.U32 R6, RZ, RZ, R24 ;  /* 0x000000ffff067224 */ /* 0x000fcc00078e0018 */
[----:B------:R-:W0:Y:S01]  /*0b00*/  LDC R101, c[0x0][0x610] ;  /* 0x00018400ff657b82 */ /* 0x000e220000000800 */
[----:B-1-3--:R-:W-:Y:S05]  /*0b10*/  @!P0 BRA `(.L_x_6) ;  /* 0x0000000000288947 */ /* 0x00afea0003800000 */
[----:B------:R-:W1:Y:S02]  /*0b20*/  LDC R11, c[0x0][0x64c] ;  /* 0x00019300ff0b7b82 */ /* 0x000e640000000800 */
[----:B-1----:R-:W-:-:S05]  /*0b30*/  IADD3 R11, P0, R24, R11, RZ ;  /* 0x0000000b180b7210 */ /* 0x002fca0007f1e0ff */
        /* <DEDUP_REMOVED lines=8> */
.L_x_6:
[----:B----4-:R-:W-:Y:S01]  /*0bc0*/  SHF.R.U64 R6, R6, R21, R7 ;  /* 0x0000001506067219 */ /* 0x010fe20000001207 */
[----:B--2---:R-:W-:Y:S01]  /*0bd0*/  VIADD R7, R26, 0xffffffff ;  /* 0xffffffff1a077836 */ /* 0x004fe20000000000 */
[----:B------:R-:W-:Y:S01]  /*0be0*/  LOP3.LUT R13, R32, R13, RZ, 0xc0, !PT ;  /* 0x0000000d200d7212 */ /* 0x000fe200078ec0ff */
[----:B------:R-:W-:Y:S02]  /*0bf0*/  IMAD.MOV R15, RZ, RZ, -R15 ;  /* 0x000000ffff0f7224 */ /* 0x000fe400078e0a0f */
[----:B------:R-:W-:Y:S02]  /*0c00*/  IMAD.MOV R8, RZ, RZ, -R6 ;  /* 0x000000ffff087224 */ /* 0x000fe400078e0a06 */
[----:B------:R-:W-:Y:S01]  /*0c10*/  IMAD R13, R12, R6, R13 ;  /* 0x000000060c0d7224 */ /* 0x000fe200078e020d */
[----:B------:R-:W-:Y:S01]  /*0c20*/  LOP3.LUT R6, R22, R7, RZ, 0xc0, !PT ;  /* 0x0000000716067212 */ /* 0x000fe200078ec0ff */
[----:B------:R-:W-:Y:S02]  /*0c30*/  @P3 IMAD R0, R20, R15, R5 ;  /* 0x0000000f14003224 */ /* 0x000fe400078e0205 */
[----:B0-----:R-:W-:-:S02]  /*0c40*/  IMAD R5, R8, R23, R24 ;  /* 0x0000001708057224 */ /* 0x001fc400078e0218 */
[----:B------:R-:W-:Y:S02]  /*0c50*/  IMAD R101, R13, R101, R0 ;  /* 0x000000650d657224 */ /* 0x000fe400078e0200 */
[----:B------:R-:W-:Y:S02]  /*0c60*/  IMAD R6, R5, R26, R6 ;  /* 0x0000001a05067224 */ /* 0x000fe400078e0206 */
[----:B------:R-:W-:-:S03]  /*0c70*/  IMAD.MOV.U32 R0, RZ, RZ, 0x1 ;  /* 0x00000001ff007424 */ /* 0x000fc600078e00ff */
[----:B------:R-:W-:Y:S02]  /*0c80*/  SEL R100, R6, R101, !P3 ;  /* 0x0000006506647207 */ /* 0x000fe40005800000 */
[----:B------:R-:W-:-:S07]  /*0c90*/  SEL R101, R101, R6, !P3 ;  /* 0x0000000665657207 */ /* 0x000fce0005800000 */
.L_x_4:
[----:B------:R-:W-:-:S08]  /*0ca0*/  NOP ;  /* 0x0000000000007918 */ /* 0x000fd00000000000 */
[----:B------:R-:W0:Y:S02]  /*0cb0*/  USETMAXREG.TRY_ALLOC.CTAPOOL UP0, 0xe8 ;  /* 0x000000e8000079c8 */ /* 0x000e240008000600 */
[----:B0-----:R-:W-:-:S13]  /*0cc0*/  PLOP3.LUT P0, PT, PT, PT, UP0, 0x80, 0x0 ;  /* 0x000000000000781c */ /* 0x001fda0003f0f008 */
[----:B------:R-:W-:Y:S05]  /*0cd0*/  @!P0 BRA `(.L_x_4) ;  /* 0xfffffffc00f08947 */ /* 0x000fea000383ffff */
[----:B------:R-:W-:Y:S01]  /*0ce0*/  ULDC.64 UR4, c[0x0][0x598] ;  /* 0x0001660000047ab9 */ /* 0x000fe20000000a00 */
[----:B------:R-:W-:Y:S01]  /*0cf0*/  ULDC.64 UR38, c[0x0][0x208] ;  /* 0x0000820000267ab9 */ /* 0x000fe20000000a00 */
[----:B------:R-:W-:-:S04]  /*0d00*/  ISETP.NE.U32.AND P0, PT, RZ, UR4, PT ;  /* 0x00000004ff007c0c */ /* 0x000fc8000bf05070 */
[----:B------:R-:W-:-:S13]  /*0d10*/  ISETP.NE.AND.EX P0, PT, RZ, UR5, PT, P0 ;  /* 0x00000005ff007c0c */ /* 0x000fda000bf05300 */
[----:B------:R-:W-:Y:S05]  /*0d20*/  @!P0 BRA `(.L_x_7) ;  /* 0x00000000001c8947 */ /* 0x000fea0003800000 */
[----:B------:R-:W0:Y:S02]  /*0d30*/  LDC.64 R6, c[0x0][0x598] ;  /* 0x00016600ff067b82 */ /* 0x000e240000000a00 */
[----:B0-----:R-:W2:Y:S02]  /*0d40*/  LDG.E.64 R6, desc[UR38][R6.64] ;  /* 0x0000002606067981 */ /* 0x001ea4000c1e1b00 */
[----:B--2---:R-:W-:-:S04]  /*0d50*/  ISETP.NE.U32.AND P0, PT, R6, RZ, PT ;  /* 0x000000ff0600720c */ /* 0x004fc80003f05070 */
[----:B------:R-:W-:-:S13]  /*0d60*/  ISETP.NE.AND.EX P0, PT, R7, RZ, PT, P0 ;  /* 0x000000ff0700720c */ /* 0x000fda0003f05300 */
[----:B------:R-:W-:Y:S05]  /*0d70*/  @!P0 BRA `(.L_x_7) ;  /* 0x0000000000088947 */ /* 0x000fea0003800000 */
[----:B------:R0:W5:Y:S01]  /*0d80*/  LD.E R19, desc[UR38][R6.64] ;  /* 0x0000002606137980 */ /* 0x000162000c101900 */
[----:B------:R-:W-:Y:S05]  /*0d90*/  BRA `(.L_x_8) ;  /* 0x0000000000247947 */ /* 0x000fea0003800000 */
.L_x_7:
[----:B------:R-:W-:Y:S02]  /*0da0*/  ULDC.64 UR4, c[0x0][0x588] ;  /* 0x0001620000047ab9 */ /* 0x000fe40000000a00 */
[----:B------:R-:W-:-:S04]  /*0db0*/  ISETP.NE.U32.AND P0, PT, RZ, UR4, PT ;  /* 0x00000004ff007c0c */ /* 0x000fc8000bf05070 */
[----:B------:R-:W-:-:S13]  /*0dc0*/  ISETP.NE.AND.EX P0, PT, RZ, UR5, PT, P0 ;  /* 0x00000005ff007c0c */ /* 0x000fda000bf05300 */
[----:B------:R-:W-:Y:S05]  /*0dd0*/  @!P0 BRA `(.L_x_9) ;  /* 0x00000000000c8947 */ /* 0x000fea0003800000 */
[----:B------:R-:W0:Y:S02]  /*0de0*/  LDC.64 R6, c[0x0][0x588] ;  /* 0x00016200ff067b82 */ /* 0x000e240000000a00 */
[----:B0-----:R1:W5:Y:S01]  /*0df0*/  LDG.E R19, desc[UR38][R6.64] ;  /* 0x0000002606137981 */ /* 0x001362000c1e1900 */
[----:B------:R-:W-:Y:S05]  /*0e00*/  BRA `(.L_x_8) ;  /* 0x0000000000087947 */ /* 0x000fea0003800000 */
.L_x_9:
[----:B------:R-:W-:Y:S02]  /*0e10*/  ULDC UR4, c[0x0][0x580] ;  /* 0x0001600000047ab9 */ /* 0x000fe40000000800 */
[----:B------:R-:W-:-:S07]  /*0e20*/  IMAD.U32 R19, RZ, RZ, UR4 ;  /* 0x00000004ff137e24 */ /* 0x000fce000f8e00ff */
.L_x_8:
[----:B------:R-:W-:Y:S02]  /*0e30*/  ULDC.64 UR4, c[0x0][0x5a0] ;  /* 0x0001680000047ab9 */ /* 0x000fe40000000a00 */
[----:B------:R-:W-:-:S04]  /*0e40*/  ISETP.NE.U32.AND P0, PT, RZ, UR4, PT ;  /* 0x00000004ff007c0c */ /* 0x000fc8000bf05070 */
[----:B------:R-:W-:-:S13]  /*0e50*/  ISETP.NE.AND.EX P0, PT, RZ, UR5, PT, P0 ;  /* 0x00000005ff007c0c */ /* 0x000fda000bf05300 */
[----:B------:R-:W-:Y:S05]  /*0e60*/  @!P0 BRA `(.L_x_10) ;  /* 0x00000000001c8947 */ /* 0x000fea0003800000 */
[----:B01----:R-:W0:Y:S02]  /*0e70*/  LDC.64 R6, c[0x0][0x5a0] ;  /* 0x00016800ff067b82 */ /* 0x003e240000000a00 */
[----:B0-----:R-:W2:Y:S02]  /*0e80*/  LDG.E.64 R6, desc[UR38][R6.64] ;  /* 0x0000002606067981 */ /* 0x001ea4000c1e1b00 */
[----:B--2---:R-:W-:-:S04]  /*0e90*/  ISETP.NE.U32.AND P0, PT, R6, RZ, PT ;  /* 0x000000ff0600720c */ /* 0x004fc80003f05070 */
[----:B------:R-:W-:-:S13]  /*0ea0*/  ISETP.NE.AND.EX P0, PT, R7, RZ, PT, P0 ;  /* 0x000000ff0700720c */ /* 0x000fda0003f05300 */
[----:B------:R-:W-:Y:S05]  /*0eb0*/  @!P0 BRA `(.L_x_10) ;  /* 0x0000000000088947 */ /* 0x000fea0003800000 */
[----:B------:R0:W5:Y:S01]  /*0ec0*/  LD.E R88, desc[UR38][R6.64] ;  /* 0x0000002606587980 */ /* 0x000162000c101900 */
[----:B------:R-:W-:Y:S05]  /*0ed0*/  BRA `(.L_x_11) ;  /* 0x0000000000247947 */ /* 0x000fea0003800000 */
.L_x_10:
[----:B------:R-:W-:Y:S02]  /*0ee0*/  ULDC.64 UR4, c[0x0][0x590] ;  /* 0x0001640000047ab9 */ /* 0x000fe40000000a00 */
[----:B------:R-:W-:-:S04]  /*0ef0*/  ISETP.NE.U32.AND P0, PT, RZ, UR4, PT ;  /* 0x00000004ff007c0c */ /* 0x000fc8000bf05070 */
[----:B------:R-:W-:-:S13]  /*0f00*/  ISETP.NE.AND.EX P0, PT, RZ, UR5, PT, P0 ;  /* 0x00000005ff007c0c */ /* 0x000fda000bf05300 */
[----:B------:R-:W-:Y:S05]  /*0f10*/  @!P0 BRA `(.L_x_12) ;  /* 0x00000000000c8947 */ /* 0x000fea0003800000 */
[----:B------:R-:W2:Y:S02]  /*0f20*/  LDC.64 R88, c[0x0][0x590] ;  /* 0x00016400ff587b82 */ /* 0x000ea40000000a00 */
[----:B--2---:R2:W5:Y:S01]  /*0f30*/  LDG.E R88, desc[UR38][R88.64] ;  /* 0x0000002658587981 */ /* 0x004562000c1e1900 */
[----:B------:R-:W-:Y:S05]  /*0f40*/  BRA `(.L_x_11) ;  /* 0x0000000000087947 */ /* 0x000fea0003800000 */
.L_x_12:
[----:B------:R-:W-:Y:S02]  /*0f50*/  ULDC UR4, c[0x0][0x584] ;  /* 0x0001610000047ab9 */ /* 0x000fe40000000800 */
[----:B------:R-:W-:-:S07]  /*0f60*/  IMAD.U32 R88, RZ, RZ, UR4 ;  /* 0x00000004ff587e24 */ /* 0x000fce000f8e00ff */
.L_x_11:
[----:B------:R-:W-:-:S13]  /*0f70*/  LOP3.LUT P0, RZ, R0, 0xff, RZ, 0xc0, !PT ;  /* 0x000000ff00ff7812 */ /* 0x000fda000780c0ff */
[----:B------:R-:W-:Y:S05]  /*0f80*/  @!P0 EXIT ;  /* 0x000000000000894d */ /* 0x000fea0003800000 */
[----:B------:R-:W3:Y:S01]  /*0f90*/  LDC R90, c[0x0][0x658] ;  /* 0x00019600ff5a7b82 */ /* 0x000ee20000000800 */
[----:B------:R-:W-:Y:S01]  /*0fa0*/  ULDC.64 UR6, c[0x0][0x288] ;  /* 0x0000a20000067ab9 */ /* 0x000fe20000000a00 */
[----:B------:R-:W-:Y:S01]  /*0fb0*/  LOP3.LUT R14, R14, 0x1, RZ, 0xc0, !PT ;  /* 0x000000010e0e7812 */ /* 0x000fe200078ec0ff */
[----:B------:R-:W-:Y:S01]  /*0fc0*/  UIADD3 UR4, UR7, 0x1f, URZ ;  /* 0x0000001f07047890 */ /* 0x000fe2000fffe03f */
[----:B------:R-:W-:Y:S01]  /*0fd0*/  SHF.R.U32.HI R0, RZ, 0x2, R3 ;  /* 0x00000002ff007819 */ /* 0x000fe20000011603 */
[----:B01----:R-:W-:Y:S01]  /*0fe0*/  IMAD.MOV.U32 R7, RZ, RZ, -0x1 ;  /* 0xffffffffff077424 */ /* 0x003fe200078e00ff */
[----:B------:R-:W-:Y:S01]  /*0ff0*/  SHF.R.U32.HI R4, RZ, 0x1, R4 ;  /* 0x00000001ff047819 */ /* 0x000fe20000011604 */
[----:B------:R-:W-:Y:S01]  /*1000*/  USHF.R.S32.HI UR5, URZ, 0x1f, UR4 ;  /* 0x0000001f3f057899 */ /* 0x000fe20008011404 */
[----:B------:R-:W0:Y:S01]  /*1010*/  LDC.64 R92, c[0x0][0x5c8] ;  /* 0x00017200ff5c7b82 */ /* 0x000e220000000a00 */
[----:B------:R-:W-:Y:S01]  /*1020*/  IMAD.SHL.U32 R5, R14, 0x40, RZ ;  /* 0x000000400e057824 */ /* 0x000fe200078e00ff */
[----:B------:R-:W-:Y:S01]  /*1030*/  LOP3.LUT R0, R0, 0x7, RZ, 0xc0, !PT ;  /* 0x0000000700007812 */ /* 0x000fe200078ec0ff */
[----:B------:R-:W-:Y:S01]  /*1040*/  ULEA.HI UR5, UR5, UR4, URZ, 0x5 ;  /* 0x0000000405057291 */ /* 0x000fe2000f8f283f */
[----:B------:R-:W-:Y:S01]  /*1050*/  LOP3.LUT R23, R4, 0x30, RZ, 0xc0, !PT ;  /* 0x0000003004177812 */ /* 0x000fe200078ec0ff */
[----:B------:R-:W-:Y:S01]  /*1060*/  IMAD.MOV.U32 R9, RZ, RZ, 0x1 ;  /* 0x00000001ff097424 */ /* 0x000fe200078e00ff */
[--C-:B------:R-:W-:Y:S01]  /*1070*/  LOP3.LUT R22, R5, 0x40, R0.reuse, 0xe2, !PT ;  /* 0x0000004005167812 */ /* 0x100fe200078ee200 */
[----:B------:R-:W-:Y:S01]  /*1080*/  USHF.R.S32.HI UR43, URZ, 0x5, UR5 ;  /* 0x000000053f2b7899 */ /* 0x000fe20008011405 */
[----:B------:R-:W1:Y:S01]  /*1090*/  LDC R95, c[0x0][0x600] ;  /* 0x00018000ff5f7b82 */ /* 0x000e620000000800 */
[-C--:B------:R-:W-:Y:S01]  /*10a0*/  IADD3 R5, RZ, -R23.reuse, -R0 ;  /* 0x80000017ff057210 */ /* 0x080fe20007ffe800 */
[----:B------:R-:W-:Y:S01]  /*10b0*/  IMAD.U32 R6, RZ, RZ, UR6 ;  /* 0x00000006ff067e24 */ /* 0x000fe2000f8e00ff */
[C---:B--2---:R-:W-:Y:S01]  /*10c0*/  LOP3.LUT R89, R3.reuse, 0x3, RZ, 0xc0, !PT ;  /* 0x0000000303597812 */ /* 0x044fe200078ec0ff */
[----:B------:R-:W-:Y:S01]  /*10d0*/  UISETP.LT.AND UP0, UPT, UR43, 0x1, UPT ;  /* 0x000000012b00788c */ /* 0x000fe2000bf01270 */
[----:B------:R-:W-:Y:S01]  /*10e0*/  LOP3.LUT R94, R3, 0x80, RZ, 0xc0, !PT ;  /* 0x00000080035e7812 */ /* 0x000fe200078ec0ff */
[----:B------:R-:W-:Y:S01]  /*10f0*/  IMAD R5, R14, -0x40, R5 ;  /* 0xffffffc00e057824 */ /* 0x000fe200078e0205 */
[----:B------:R-:W-:Y:S01]  /*1100*/  ULDC UR4, c[0x0][0x284] ;  /* 0x0000a10000047ab9 */ /* 0x000fe20000000800 */
[-C--:B---3--:R-:W-:Y:S01]  /*1110*/  SHF.L.U32 R7, R7, R90.reuse, RZ ;  /* 0x0000005a07077219 */ /* 0x088fe200000006ff */
[----:B------:R-:W-:Y:S01]  /*1120*/  USEL UR44, UR43, 0x1, UP0 ;  /* 0x000000012b2c7887 */ /* 0x000fe20008000000 */
[----:B------:R-:W-:Y:S01]  /*1130*/  LOP3.LUT R22, R22, R23, RZ, 0xfc, !PT ;  /* 0x0000001716167212 */ /* 0x000fe200078efcff */
[----:B------:R-:W-:Y:S01]  /*1140*/  IMAD R89, R89, -0x2, R6 ;  /* 0xfffffffe59597824 */ /* 0x000fe200078e0206 */
[----:B------:R-:W-:Y:S01]  /*1150*/  SHF.L.U32 R90, R9, R90, RZ ;  /* 0x0000005a095a7219 */ /* 0x000fe200000006ff */
[----:B------:R-:W-:Y:S01]  /*1160*/  VIADD R97, R5, UR4 ;  /* 0x0000000405617c36 */ /* 0x000fe20008000000 */
[----:B------:R-:W-:Y:S01]  /*1170*/  LOP3.LUT R98, R18, 0x1, RZ, 0xfc, !PT ;  /* 0x0000000112627812 */ /* 0x000fe200078efcff */
[----:B------:R-:W-:Y:S01]  /*1180*/  IMAD.MOV.U32 R23, RZ, RZ, RZ ;  /* 0x000000ffff177224 */ /* 0x000fe200078e00ff */
[C---:B0-----:R-:W-:Y:S01]  /*1190*/  SHF.L.U64.HI R91, R92.reuse, 0x3, R93 ;  /* 0x000000035c5b7819 */ /* 0x041fe2000001025d */
[----:B------:R-:W-:Y:S01]  /*11a0*/  IMAD.SHL.U32 R92, R92, 0x8, RZ ;  /* 0x000000085c5c7824 */ /* 0x000fe200078e00ff */
[----:B------:R-:W-:Y:S01]  /*11b0*/  SHF.R.U32.HI R94, RZ, 0x7, R94 ;  /* 0x00000007ff5e7819 */ /* 0x000fe2000001165e */
[----:B------:R-:W-:Y:S01]  /*11c0*/  IMAD.SHL.U32 R93, R3, 0x2, RZ ;  /* 0x00000002035d7824 */ /* 0x000fe200078e00ff */
[----:B------:R-:W-:Y:S01]  /*11d0*/  LOP3.LUT R96, RZ, R7, RZ, 0x33, !PT ;  /* 0x00000007ff607212 */ /* 0x000fe200078e33ff */
[----:B------:R-:W-:Y:S01]  /*11e0*/  UIADD3 UR44, UR43, -UR44, URZ ;  /* 0x8000002c2b2c7290 */ /* 0x000fe2000fffe03f */
[----:B------:R-:W-:Y:S01]  /*11f0*/  UMOV UR40, URZ ;  /* 0x0000003f00287c82 */ /* 0x000fe20008000000 */
[----:B-1----:R-:W-:Y:S01]  /*1200*/  VIADD R95, R95, 0xffffffff ;  /* 0xffffffff5f5f7836 */ /* 0x002fe20000000000 */
[----:B------:R-:W-:-:S09]  /*1210*/  UMOV UR41, URZ ;  /* 0x0000003f00297c82 */ /* 0x000fd20008000000 */
.L_x_158:
[----:B0-----:R-:W0:Y:S01]  /*1220*/  SHFL.IDX PT, R0, R94, RZ, 0x1f ;  /* 0x00001fff5e007589 */ /* 0x001e2200000e0000 */
[----:B-1----:R-:W1:Y:S01]  /*1230*/  S2UR UR7, SR_CgaCtaId ;  /* 0x00000000000779c3 */ /* 0x002e620000008800 */
[----:B------:R-:W-:Y:S01]  /*1240*/  UMOV UR6, 0x400 ;  /* 0x0000040000067882 */ /* 0x000fe20000000000 */
[----:B0-----:R-:W-:Y:S01]  /*1250*/  R2UR UR4, R0 ;  /* 0x00000000000472ca */ /* 0x001fe200000e0000 */
[----:B-1----:R-:W-:-:S12]  /*1260*/  ULEA UR46, UR7, UR6, 0x18 ;  /* 0x00000006072e7291 */ /* 0x002fd8000f8ec03f */
[----:B------:R-:W-:-:S04]  /*1270*/  ULEA.HI UR5, UR4, UR4, URZ, 0x1 ;  /* 0x0000000404057291 */ /* 0x000fc8000f8f083f */
[----:B------:R-:W-:-:S04]  /*1280*/  ULOP3.LUT UR5, UR5, 0x7fffe, URZ, 0xc0, !UPT ;  /* 0x0007fffe05057892 */ /* 0x000fc8000f8ec03f */
[----:B------:R-:W-:-:S03]  /*1290*/  UIADD3 UR5, UR4, -UR5, URZ ;  /* 0x8000000504057290 */ /* 0x000fc6000fffe03f */
[----:B------:R-:W-:Y:S01]  /*12a0*/  ULDC UR4, c[0x0][0x28c] ;  /* 0x0000a30000047ab9 */ /* 0x000fe20000000800 */
[----:B------:R-:W-:Y:S01]  /*12b0*/  ULEA UR5, UR5, UR46, 0xd ;  /* 0x0000002e05057291 */ /* 0x000fe2000f8e683f */
[----:B------:R-:W-:-:S03]  /*12c0*/  ISETP.LT.AND P0, PT, RZ, UR4, PT ;  /* 0x00000004ff007c0c */ /* 0x000fc6000bf01270 */
[----:B------:R-:W-:-:S04]  /*12d0*/  UIADD3 UR5, UR5, 0x180, URZ ;  /* 0x0000018005057890 */ /* 0x000fc8000fffe03f */
[----:B------:R-:W-:-:S04]  /*12e0*/  USHF.R.U32.HI UR5, URZ, 0x4, UR5 ;  /* 0x000000043f057899 */ /* 0x000fc80008011605 */
[----:B------:R-:W-:-:S04]  /*12f0*/  ULOP3.LUT UR5, UR5, 0x3fff, URZ, 0xc0, !UPT ;  /* 0x00003fff05057892 */ /* 0x000fc8000f8ec03f */
[----:B------:R-:W-:Y:S01]  /*1300*/  ULOP3.LUT UR45, UR5, 0x10000, URZ, 0xfc, !UPT ;  /* 0x00010000052d7892 */ /* 0x000fe2000f8efc3f */
[----:B---345:R-:W-:Y:S11]  /*1310*/  @P0 BRA `(.L_x_13) ;  /* 0x0000000000400947 */ /* 0x038ff60003800000 */
[----:B------:R-:W-:Y:S01]  /*1320*/  MOV R0, 0x0 ;  /* 0x0000000000007802 */ /* 0x000fe20000000f00 */
[----:B------:R-:W-:Y:S01]  /*1330*/  ULDC.64 UR4, c[0x4][0x68] ;  /* 0x01001a0000047ab9 */ /* 0x000fe20000000a00 */
[----:B------:R-:W-:Y:S01]  /*1340*/  ULDC.64 UR6, c[0x4][0x8] ;  /* 0x0100020000067ab9 */ /* 0x000fe20000000a00 */
[----:B------:R-:W-:Y:S01]  /*1350*/  IMAD.U32 R4, RZ, RZ, UR4 ;  /* 0x00000004ff047e24 */ /* 0x000fe2000f8e00ff */
[----:B------:R0:W1:Y:S01]  /*1360*/  LDC.64 R14, c[0x4][R0] ;  /* 0x01000000000e7b82 */ /* 0x0000620000000a00 */
[----:B------:R-:W-:Y:S01]  /*1370*/  IMAD.U32 R5, RZ, RZ, UR5 ;  /* 0x00000005ff057e24 */ /* 0x000fe2000f8e00ff */
[----:B------:R-:W-:Y:S01]  /*1380*/  ULDC.64 UR4, c[0x4][0x70] ;  /* 0x01001c0000047ab9 */ /* 0x000fe20000000a00 */
[----:B------:R-:W-:Y:S02]  /*1390*/  IMAD.U32 R10, RZ, RZ, UR6 ;  /* 0x00000006ff0a7e24 */ /* 0x000fe4000f8e00ff */
[----:B------:R-:W-:Y:S02]  /*13a0*/  IMAD.U32 R6, RZ, RZ, UR4 ;  /* 0x00000004ff067e24 */ /* 0x000fe4000f8e00ff */
[----:B------:R-:W-:-:S02]  /*13b0*/  IMAD.U32 R7, RZ, RZ, UR5 ;  /* 0x00000005ff077e24 */ /* 0x000fc4000f8e00ff */
[----:B------:R-:W-:Y:S02]  /*13c0*/  IMAD.U32 R11, RZ, RZ, UR7 ;  /* 0x00000007ff0b7e24 */ /* 0x000fe4000f8e00ff */
[----:B------:R-:W-:Y:S02]  /*13d0*/  IMAD.MOV.U32 R8, RZ, RZ, 0x1e1 ;  /* 0x000001e1ff087424 */ /* 0x000fe400078e00ff */
[----:B------:R-:W-:Y:S02]  /*13e0*/  IMAD.MOV.U32 R12, RZ, RZ, 0x1 ;  /* 0x00000001ff0c7424 */ /* 0x000fe400078e00ff */
[----:B0-----:R-:W-:-:S07]  /*13f0*/  IMAD.MOV.U32 R13, RZ, RZ, RZ ;  /* 0x000000ffff0d7224 */ /* 0x001fce00078e00ff */
[----:B------:R-:W-:-:S07]  /*1400*/  LEPC R20, `(.L_x_13) ;  /* 0x000000001014794e */ /* 0x000fce0000000000 */
[----:B-1---5:R-:W-:Y:S05]  /*1410*/  CALL.ABS.NOINC R14 ;  /* 0x000000000e007343 */ /* 0x022fea0003c00000 */
.L_x_13:
[----:B------:R-:W-:-:S13]  /*1420*/  ISETP.NE.AND P0, PT, R98, 0x3, PT ;  /* 0x000000036200780c */ /* 0x000fda0003f05270 */
[----:B------:R-:W-:Y:S05]  /*1430*/  @!P0 BRA `(.L_x_14) ;  /* 0x0000000000048947 */ /* 0x000fea0003800000 */
[----:B------:R-:W-:Y:S01]  /*1440*/  BPT.TRAP 0x1 ;  /* 0x000000040000795c */ /* 0x000fe20000300000 */
.L_x_14:
[----:B------:R-:W-:Y:S02]  /*1450*/  IMAD.U32 R3, RZ, RZ, UR41 ;  /* 0x00000029ff037e24 */ /* 0x000fe4000f8e00ff */
[----:B------:R-:W-:-:S03]  /*1460*/  IMAD.U32 R0, RZ, RZ, UR40 ;  /* 0x00000028ff007e24 */ /* 0x000fc6000f8e00ff */
[----:B------:R-:W-:Y:S02]  /*1470*/  LEA R3, R3, UR46, 0x3 ;  /* 0x0000002e03037c11 */ /* 0x000fe4000f8e18ff */
[----:B------:R-:W-:-:S04]  /*1480*/  SHF.L.U32 R0, R0, 0x1f, RZ ;  /* 0x0000001f00007819 */ /* 0x000fc800000006ff */
[----:B------:R0:W1:Y:S01]  /*1490*/  SYNCS.PHASECHK.TRANS64.TRYWAIT P1, [R3+URZ], R0 ;  /* 0x00000000030075a7 */ /* 0x000062000802017f */
[----:B------:R-:W-:Y:S05]  /*14a0*/  @!P0 BRA `(.L_x_15) ;  /* 0x0000000000048947 */ /* 0x000fea0003800000 */
[----:B------:R-:W-:Y:S01]  /*14b0*/  BPT.TRAP 0x1 ;  /* 0x000000040000795c */ /* 0x000fe20000300000 */
.L_x_15:
[----:B------:R-:W-:-:S05]  /*14c0*/  IMAD.U32 R4, RZ, RZ, UR44 ;  /* 0x0000002cff047e24 */ /* 0x000fca000f8e00ff */
[----:B------:R-:W-:Y:S01]  /*14d0*/  ISETP.GE.AND P2, PT, R4, 0x1, PT ;  /* 0x000000010400780c */ /* 0x000fe20003f46270 */
[----:B-1----:R-:W-:-:S12]  /*14e0*/  @P1 BRA `(.L_x_16) ;  /* 0x0000000000081947 */ /* 0x002fd80003800000 */
[----:B------:R-:W1:Y:S02]  /*14f0*/  SYNCS.PHASECHK.TRANS64.TRYWAIT P1, [R3+URZ], R0 ;  /* 0x00000000030075a7 */ /* 0x000e64000802017f */
[----:B-1----:R-:W-:Y:S05]  /*1500*/  @!P1 BRA `(.L_x_17) ;  /* 0x0000006800009947 */ /* 0x002fea0003800000 */
.L_x_16:
[----:B------:R-:W-:Y:S05]  /*1510*/  WARPSYNC.ALL ;  /* 0x0000000000007948 */ /* 0x000fea0003800000 */
[----:B------:R-:W-:Y:S01]  /*1520*/  UIADD3 UR4, UR46, 0x1c180, URZ ;  /* 0x0001c1802e047890 */ /* 0x000fe2000fffe03f */
[----:B------:R-:W-:Y:S01]  /*1530*/  WARPGROUP.ARRIVE ;  /* 0x00000000000079c5 */ /* 0x000fe20000000000 */
[----:B------:R-:W-:Y:S02]  /*1540*/  ULEA UR5, UR41, UR45, 0xa ;  /* 0x0000002d29057291 */ /* 0x000fe4000f8e503f */
[----:B------:R-:W-:Y:S01]  /*1550*/  USHF.R.U32.HI UR4, URZ, 0x4, UR4 ;  /* 0x000000043f047899 */ /* 0x000fe20008011604 */
[----:B------:R-:W-:Y:S01]  /*1560*/  UMOV UR9, 0x40000040 ;  /* 0x4000004000097882 */ /* 0x000fe20000000000 */
[----:B------:R-:W-:-:S02]  /*1570*/  UMOV UR11, 0x40000040 ;  /* 0x40000040000b7882 */ /* 0x000fc40000000000 */
[----:B------:R-:W-:Y:S01]  /*1580*/  ULOP3.LUT UR4, UR4, 0x3fff, URZ, 0xc0, !UPT ;  /* 0x00003fff04047892 */ /* 0x000fe2000f8ec03f */
[----:B------:R-:W-:-:S03]  /*1590*/  UMOV UR8, UR5 ;  /* 0x0000000500087c82 */ /* 0x000fc60008000000 */
[----:B------:R-:W-:-:S04]  /*15a0*/  ULOP3.LUT UR4, UR4, 0x10000, URZ, 0xfc, !UPT ;  /* 0x0001000004047892 */ /* 0x000fc8000f8efc3f */
[----:B------:R-:W-:-:S07]  /*15b0*/  ULEA UR6, UR41, UR4, 0xa ;  /* 0x0000000429067291 */ /* 0x000fce000f8e503f */
[----:B------:R-:W-:Y:S02]  /*15c0*/  UMOV UR10, UR6 ;  /* 0x00000006000a7c82 */ /* 0x000fe40008000000 */
[----:B------:R-:W-:Y:S01]  /*15d0*/  HGMMA.64x128x8.F32.TF32 R24, gdesc[UR8], RZ, !UPT, gsb0 ;  /* 0x05e00000081879f0 */ /* 0x000fe2000c0028ff */
[----:B------:R-:W-:Y:S02]  /*15e0*/  UIADD3 UR8, UR5, 0x2, URZ ;  /* 0x0000000205087890 */ /* 0x000fe4000fffe03f */
[----:B------:R-:W-:Y:S01]  /*15f0*/  UIADD3 UR10, UR6, 0x2, URZ ;  /* 0x00000002060a7890 */ /* 0x000fe2000fffe03f */
[----:B------:R-:W-:Y:S01]  /*1600*/  UMOV UR9, 0x40000040 ;  /* 0x4000004000097882 */ /* 0x000fe20000000000 */
[----:B------:R-:W-:Y:S01]  /*1610*/  UMOV UR11, 0x40000040 ;  /* 0x40000040000b7882 */ /* 0x000fe20000000000 */
[----:B------:R-:W-:Y:S02]  /*1620*/  WARPGROUP.DEPBAR.LE gsb0, 0x0 ;  /* 0x00008000000079c5 */ /* 0x000fe40000010000 */
[----:B------:R-:W-:-:S06]  /*1630*/  WARPGROUP.ARRIVE ;  /* 0x00000000000079c5 */ /* 0x000fcc0000000000 */
[----:B------:R-:W-:Y:S01]  /*1640*/  HGMMA.64x128x8.F32.TF32 R24, gdesc[UR8], R24, gsb0 ;  /* 0x05e00000081879f0 */ /* 0x000fe20008002818 */
        /* <DEDUP_REMOVED lines=13> */
[----:B------:R-:W-:Y:S03]  /*1720*/  HGMMA.64x128x8.F32.TF32 R24, gdesc[UR8], R24, gsb0 ;  /* 0x05e00000081879f0 */ /* 0x000fe60008002818 */
[----:B------:R-:W-:Y:S02]  /*1730*/  WARPGROUP.DEPBAR.LE gsb0, 0x0 ;  /* 0x00008000000079c5 */ /* 0x000fe40000010000 */
[----:B------:R-:W-:Y:S05]  /*1740*/  @!P2 BRA `(.L_x_18) ;  /* 0x00000004001ca947 */ /* 0x000fea0003800000 */
[----:B------:R-:W-:Y:S01]  /*1750*/  UIADD3 UR5, UR41, 0x1, URZ ;  /* 0x0000000129057890 */ /* 0x000fe2000fffe03f */
[----:B01----:R-:W-:-:S03]  /*1760*/  IMAD.U32 R0, RZ, RZ, UR44 ;  /* 0x0000002cff007e24 */ /* 0x003fc6000f8e00ff */
[----:B------:R-:W-:-:S04]  /*1770*/  UISETP.NE.AND UP0, UPT, UR5, 0x7, UPT ;  /* 0x000000070500788c */ /* 0x000fc8000bf05270 */
[----:B------:R-:W-:Y:S02]  /*1780*/  USEL UR6, URZ, 0x1, UP0 ;  /* 0x000000013f067887 */ /* 0x000fe40008000000 */
[----:B------:R-:W-:Y:S02]  /*1790*/  USEL UR5, UR5, URZ, UP0 ;  /* 0x0000003f05057287 */ /* 0x000fe40008000000 */
[----:B------:R-:W-:-:S06]  /*17a0*/  ULOP3.LUT UR6, UR40, UR6, URZ, 0x3c, !UPT ;  /* 0x0000000628067292 */ /* 0x000fcc000f8e3c3f */
[----:B------:R-:W-:Y:S01]  /*17b0*/  IMAD.U32 R5, RZ, RZ, UR6 ;  /* 0x00000006ff057e24 */ /* 0x000fe2000f8e00ff */
[----:B------:R-:W-:-:S06]  /*17c0*/  UMOV UR6, UR41 ;  /* 0x0000002900067c82 */ /* 0x000fcc0008000000 */
.L_x_25:
[----:B01----:R-:W-:Y:S05]  /*17d0*/  @!P0 BRA `(.L_x_19) ;  /* 0x0000000000048947 */ /* 0x003fea0003800000 */
[----:B------:R-:W-:Y:S01]  /*17e0*/  BPT.TRAP 0x1 ;  /* 0x000000040000795c */ /* 0x000fe20000300000 */
.L_x_19:
[----:B------:R-:W0:Y:S01]  /*17f0*/  S2UR UR8, SR_CgaCtaId ;  /* 0x00000000000879c3 */ /* 0x000e220000008800 */
[----:B------:R-:W-:Y:S01]  /*1800*/  UMOV UR7, 0x400 ;  /* 0x0000040000077882 */ /* 0x000fe20000000000 */
[----:B------:R-:W-:Y:S01]  /*1810*/  SHF.L.U32 R3, R5, 0x1f, RZ ;  /* 0x0000001f05037819 */ /* 0x000fe200000006ff */
[----:B0-----:R-:W-:-:S04]  /*1820*/  ULEA UR13, UR8, UR7, 0x18 ;  /* 0x00000007080d7291 */ /* 0x001fc8000f8ec03f */
[----:B------:R-:W-:-:S09]  /*1830*/  ULEA UR7, UR5, UR13, 0x3 ;  /* 0x0000000d05077291 */ /* 0x000fd2000f8e183f */
[----:B------:R0:W1:Y:S01]  /*1840*/  SYNCS.PHASECHK.TRANS64.TRYWAIT P1, [UR7], R3 ;  /* 0x00000003ff0075a7 */ /* 0x0000620008020147 */
[----:B------:R-:W-:Y:S05]  /*1850*/  @!P0 BRA `(.L_x_20) ;  /* 0x0000000000048947 */ /* 0x000fea0003800000 */
[----:B------:R-:W-:Y:S01]  /*1860*/  BPT.TRAP 0x1 ;  /* 0x000000040000795c */ /* 0x000fe20000300000 */
.L_x_20:
[----:B-1----:R-:W-:Y:S05]  /*1870*/  @P1 BRA `(.L_x_21) ;  /* 0x0000000000081947 */ /* 0x002fea0003800000 */
[----:B------:R-:W1:Y:S02]  /*1880*/  SYNCS.PHASECHK.TRANS64.TRYWAIT P1, [UR7], R3 ;  /* 0x00000003ff0075a7 */ /* 0x000e640008020147 */
[----:B-1----:R-:W-:Y:S05]  /*1890*/  @!P1 BRA `(.L_x_22) ;  /* 0x0000006400309947 */ /* 0x002fea0003800000 */
.L_x_21:
[----:B------:R-:W-:Y:S01]  /*18a0*/  ULEA UR7, UR5, UR45, 0xa ;  /* 0x0000002d05077291 */ /* 0x000fe2000f8e503f */
[----:B------:R-:W-:Y:S01]  /*18b0*/  WARPGROUP.ARRIVE ;  /* 0x00000000000079c5 */ /* 0x000fe20000000000 */
[----:B------:R-:W-:Y:S01]  /*18c0*/  ULEA UR12, UR5, UR4, 0xa ;  /* 0x00000004050c7291 */ /* 0x000fe2000f8e503f */
[----:B------:R-:W-:Y:S01]  /*18d0*/  UMOV UR9, 0x40000040 ;  /* 0x4000004000097882 */ /* 0x000fe20000000000 */
[----:B------:R-:W-:-:S03]  /*18e0*/  UMOV UR11, 0x40000040 ;  /* 0x40000040000b7882 */ /* 0x000fc60000000000 */
[----:B------:R-:W-:Y:S02]  /*18f0*/  UMOV UR8, UR7 ;  /* 0x0000000700087c82 */ /* 0x000fe40008000000 */
[----:B------:R-:W-:Y:S02]  /*1900*/  UMOV UR10, UR12 ;  /* 0x0000000c000a7c82 */ /* 0x000fe40008000000 */
[----:B------:R-:W-:Y:S01]  /*1910*/  HGMMA.64x128x8.F32.TF32 R24, gdesc[UR8], R24, gsb0 ;  /* 0x05e00000081879f0 */ /* 0x000fe20008002818 */
[----:B------:R-:W-:Y:S02]  /*1920*/  UIADD3 UR8, UR7, 0x2, URZ ;  /* 0x0000000207087890 */ /* 0x000fe4000fffe03f */
[----:B------:R-:W-:Y:S01]  /*1930*/  UIADD3 UR10, UR12, 0x2, URZ ;  /* 0x000000020c0a7890 */ /* 0x000fe2000fffe03f */
[----:B------:R-:W-:Y:S01]  /*1940*/  UMOV UR9, 0x40000040 ;  /* 0x4000004000097882 */ /* 0x000fe20000000000 */
[----:B------:R-:W-:Y:S01]  /*1950*/  UMOV UR11, 0x40000040 ;  /* 0x40000040000b7882 */ /* 0x000fe20000000000 */
[----:B------:R-:W-:-:S02]  /*1960*/  WARPGROUP.DEPBAR.LE gsb0, 0x0 ;  /* 0x00008000000079c5 */ /* 0x000fc40000010000 */
        /* <DEDUP_REMOVED lines=18> */
[----:B------:R-:W-:Y:S01]  /*1a90*/  BPT.TRAP 0x1 ;  /* 0x000000040000795c */ /* 0x000fe20000300000 */
.L_x_23:
[----:B------:R-:W-:Y:S01]  /*1aa0*/  ULEA UR7, UR6, UR13, 0x3 ;  /* 0x0000000d06077291 */ /* 0x000fe2000f8e183f */
[----:B------:R-:W-:-:S03]  /*1ab0*/  ISETP.GT.U32.AND P1, PT, R18, 0x1, PT ;  /* 0x000000011200780c */ /* 0x000fc60003f24070 */
[----:B------:R-:W-:-:S04]  /*1ac0*/  UIADD3 UR7, UR7, 0x38, URZ ;  /* 0x0000003807077890 */ /* 0x000fc8000fffe03f */
[----:B------:R-:W-:-:S09]  /*1ad0*/  UPRMT UR7, URZ, 0x654, UR7 ;  /* 0x000006543f077896 */ /* 0x000fd20008000007 */
[----:B------:R-:W-:Y:S01]  /*1ae0*/  SYNCS.ARRIVE.TRANS64.RED.A1T0 RZ, [UR7], RZ ;  /* 0x000000ffffff79a7 */ /* 0x000fe20008100407 */
[----:B------:R-:W-:Y:S05]  /*1af0*/  @P1 BRA `(.L_x_24) ;  /* 0x0000000000041947 */ /* 0x000fea0003800000 */
[----:B------:R-:W-:Y:S01]  /*1b00*/  BPT.TRAP 0x1 ;  /* 0x000000040000795c */ /* 0x000fe20000300000 */
.L_x_24:
[----:B------:R-:W-:Y:S01]  /*1b10*/  UIADD3 UR5, UR5, 0x1, URZ ;  /* 0x0000000105057890 */ /* 0x000fe2000fffe03f */
[C---:B------:R-:W-:Y:S01]  /*1b20*/  ISETP.GT.AND P1, PT, R0.reuse, 0x1, PT ;  /* 0x000000010000780c */ /* 0x040fe20003f24270 */
[----:B------:R-:W-:Y:S01]  /*1b30*/  UIADD3 UR6, UR6, 0x1, URZ ;  /* 0x0000000106067890 */ /* 0x000fe2000fffe03f */
[----:B------:R-:W-:Y:S01]  /*1b40*/  VIADD R0, R0, 0xffffffff ;  /* 0xffffffff00007836 */ /* 0x000fe20000000000 */
[----:B------:R-:W-:Y:S02]  /*1b50*/  UISETP.NE.AND UP0, UPT, UR5, 0x7, UPT ;  /* 0x000000070500788c */ /* 0x000fe4000bf05270 */
[----:B------:R-:W-:Y:S02]  /*1b60*/  UISETP.NE.AND UP1, UPT, UR6, 0x7, UPT ;  /* 0x000000070600788c */ /* 0x000fe4000bf25270 */
[----:B------:R-:W-:Y:S02]  /*1b70*/  USEL UR7, URZ, 0x1, UP0 ;  /* 0x000000013f077887 */ /* 0x000fe40008000000 */
[----:B------:R-:W-:-:S02]  /*1b80*/  USEL UR5, UR5, URZ, UP0 ;  /* 0x0000003f05057287 */ /* 0x000fc40008000000 */
[----:B------:R-:W-:Y:S02]  /*1b90*/  USEL UR6, UR6, URZ, UP1 ;  /* 0x0000003f06067287 */ /* 0x000fe40008800000 */
[----:B------:R-:W-:Y:S01]  /*1ba0*/  LOP3.LUT R5, R5, UR7, RZ, 0x3c, !PT ;  /* 0x0000000705057c12 */ /* 0x000fe2000f8e3cff */
[----:B------:R-:W-:Y:S09]  /*1bb0*/  @P1 BRA `(.L_x_25) ;  /* 0xfffffffc00041947 */ /* 0x000ff2000383ffff */
.L_x_18:
[----:B01----:R-:W0:Y:S02]  /*1bc0*/  LDC R0, c[0x0][0x28c] ;  /* 0x0000a300ff007b82 */ /* 0x003e240000000800 */
[----:B0-----:R-:W-:-:S13]  /*1bd0*/  ISETP.GE.AND P1, PT, R0, 0x1, PT ;  /* 0x000000010000780c */ /* 0x001fda0003f26270 */
[----:B------:R-:W-:Y:S05]  /*1be0*/  @!P1 BRA `(.L_x_26) ;  /* 0x0000000000489947 */ /* 0x000fea0003800000 */
[----:B------:R-:W-:Y:S05]  /*1bf0*/  @!P0 BRA `(.L_x_27) ;  /* 0x0000000000048947 */ /* 0x000fea0003800000 */
[----:B------:R-:W-:Y:S01]  /*1c00*/  BPT.TRAP 0x1 ;  /* 0x000000040000795c */ /* 0x000fe20000300000 */
.L_x_27:
[----:B------:R-:W0:Y:S01]  /*1c10*/  S2UR UR7, SR_CgaCtaId ;  /* 0x00000000000779c3 */ /* 0x000e220000008800 */
[----:B------:R-:W-:Y:S01]  /*1c20*/  UIADD3 UR6, UR44, UR41, URZ ;  /* 0x000000292c067290 */ /* 0x000fe2000fffe03f */
[----:B------:R-:W-:-:S03]  /*1c30*/  ISETP.GT.U32.AND P0, PT, R18, 0x1, PT ;  /* 0x000000011200780c */ /* 0x000fc60003f04070 */
[----:B------:R-:W-:-:S04]  /*1c40*/  UIMAD.WIDE.U32 UR4, UR6, 0x24924925, URZ ;  /* 0x24924925060478a5 */ /* 0x000fc8000f8e003f */
[----:B------:R-:W-:-:S04]  /*1c50*/  UIADD3 UR4, UR6, -UR5, URZ ;  /* 0x8000000506047290 */ /* 0x000fc8000fffe03f */
[----:B------:R-:W-:-:S03]  /*1c60*/  ULEA.HI UR4, UR4, UR5, URZ, 0x1f ;  /* 0x0000000504047291 */ /* 0x000fc6000f8ff83f */
[----:B------:R-:W-:Y:S01]  /*1c70*/  UMOV UR5, 0x400 ;  /* 0x0000040000057882 */ /* 0x000fe20000000000 */
[----:B------:R-:W-:-:S04]  /*1c80*/  USHF.R.U32.HI UR4, URZ, 0x2, UR4 ;  /* 0x000000023f047899 */ /* 0x000fc80008011604 */
[----:B------:R-:W-:Y:S02]  /*1c90*/  UIMAD UR4, UR4, -0x7, UR6 ;  /* 0xfffffff9040478a4 */ /* 0x000fe4000f8e0206 */
[----:B0-----:R-:W-:-:S04]  /*1ca0*/  ULEA UR5, UR7, UR5, 0x18 ;  /* 0x0000000507057291 */ /* 0x001fc8000f8ec03f */
[----:B------:R-:W-:-:S04]  /*1cb0*/  ULEA UR4, UR4, UR5, 0x3 ;  /* 0x0000000504047291 */ /* 0x000fc8000f8e183f */
[----:B------:R-:W-:-:S04]  /*1cc0*/  UIADD3 UR4, UR4, 0x38, URZ ;  /* 0x0000003804047890 */ /* 0x000fc8000fffe03f */
[----:B------:R-:W-:-:S09]  /*1cd0*/  UPRMT UR4, URZ, 0x654, UR4 ;  /* 0x000006543f047896 */ /* 0x000fd20008000004 */
[----:B------:R-:W-:Y:S01]  /*1ce0*/  SYNCS.ARRIVE.TRANS64.RED.A1T0 RZ, [UR4], RZ ;  /* 0x000000ffffff79a7 */ /* 0x000fe20008100404 */
[----:B------:R-:W-:Y:S05]  /*1cf0*/  @P0 BRA `(.L_x_26) ;  /* 0x0000000000040947 */ /* 0x000fea0003800000 */
[----:B------:R-:W-:Y:S01]  /*1d00*/  BPT.TRAP 0x1 ;  /* 0x000000040000795c */ /* 0x000fe20000300000 */
.L_x_26:
[----:B------:R-:W-:Y:S01]  /*1d10*/  UISETP.GE.U32.AND UP1, UPT, UR43, 0x7, UPT ;  /* 0x000000072b00788c */ /* 0x000fe2000bf26070 */
[----:B------:R-:W-:Y:S01]  /*1d20*/  IMAD.SHL.U32 R6, R100, 0x80, RZ ;  /* 0x0000008064067824 */ /* 0x000fe200078e00ff */
[----:B------:R-:W-:Y:S01]  /*1d30*/  UIADD3 UR41, UR43, UR41, URZ ;  /* 0x000000292b297290 */ /* 0x000fe2000fffe03f */
[----:B------:R-:W-:Y:S01]  /*1d40*/  SHF.R.S32.HI R11, RZ, 0x1f, R99 ;  /* 0x0000001fff0b7819 */ /* 0x000fe20000011463 */
[----:B------:R-:W-:Y:S01]  /*1d50*/  ULDC UR10, c[0x0][0x288] ;  /* 0x0000a200000a7ab9 */ /* 0x000fe20000000800 */
[----:B------:R-:W-:Y:S01]  /*1d60*/  IMAD.SHL.U32 R10, R101, 0x80, RZ ;  /* 0x00000080650a7824 */ /* 0x000fe200078e00ff */
[C---:B------:R-:W-:Y:S01]  /*1d70*/  LOP3.LUT R8, R6.reuse, 0x6, R93, 0xf8, !PT ;  /* 0x0000000606087812 */ /* 0x040fe200078ef85d */
[----:B------:R-:W-:Y:S01]  /*1d80*/  UISETP.GT.U32.AND UP0, UPT, UR41, 0x6, UPT ;  /* 0x000000062900788c */ /* 0x000fe2000bf04070 */
[----:B------:R-:W-:Y:S01]  /*1d90*/  ISETP.GE.AND P0, PT, R6, UR10, PT ;  /* 0x0000000a06007c0c */ /* 0x000fe2000bf06270 */
[----:B------:R-:W-:Y:S01]  /*1da0*/  ULDC.64 UR6, c[0x0][0x5d0] ;  /* 0x0001740000067ab9 */ /* 0x000fe20000000a00 */
[----:B------:R-:W-:Y:S01]  /*1db0*/  ULDC UR11, c[0x0][0x284] ;  /* 0x0000a100000b7ab9 */ /* 0x000fe20000000800 */
[----:B------:R-:W-:Y:S01]  /*1dc0*/  @UP1 UIMAD.WIDE.U32 UR4, UR41, 0x24924925, URZ ;  /* 0x24924925290418a5 */ /* 0x000fe2000f8e003f */
[----:B------:R-:W-:Y:S01]  /*1dd0*/  SHF.R.S32.HI R9, RZ, 0x1f, R8 ;  /* 0x0000001fff097819 */ /* 0x000fe20000011408 */
[----:B------:R-:W-:Y:S01]  /*1de0*/  IMAD R0, R11, UR6, RZ ;  /* 0x000000060b007c24 */ /* 0x000fe2000f8e02ff */
[----:B------:R-:W-:Y:S01]  /*1df0*/  UISETP.LT.U32.AND UP0, UPT, UR43, 0x7, UP0 ;  /* 0x000000072b00788c */ /* 0x000fe20008701070 */
[----:B------:R-:W-:Y:S01]  /*1e00*/  ISETP.GE.OR P0, PT, R10, UR11, P0 ;  /* 0x0000000b0a007c0c */ /* 0x000fe20008706670 */
[----:B------:R-:W-:Y:S01]  /*1e10*/  @UP1 UIADD3 UR4, UR41, -UR5, URZ ;  /* 0x8000000529041290 */ /* 0x000fe2000fffe03f */
[C---:B------:R-:W-:Y:S01]  /*1e20*/  IMAD R3, R99.reuse, UR7, R0 ;  /* 0x0000000763037c24 */ /* 0x040fe2000f8e0200 */
[----:B------:R-:W-:Y:S01]  /*1e30*/  ULDC.64 UR8, c[0x0][0x5c8] ;  /* 0x0001720000087ab9 */ /* 0x000fe20000000a00 */
[----:B------:R-:W-:Y:S01]  /*1e40*/  IMAD.WIDE.U32 R4, R99, UR6, R8 ;  /* 0x0000000663047c25 */ /* 0x000fe2000f8e0008 */
[----:B------:R-:W-:-:S02]  /*1e50*/  USEL UR6, URZ, 0x1, !UP0 ;  /* 0x000000013f067887 */ /* 0x000fc4000c000000 */
[----:B------:R-:W-:Y:S01]  /*1e60*/  @UP1 ULEA.HI UR4, UR4, UR5, URZ, 0x1f ;  /* 0x0000000504041291 */ /* 0x000fe2000f8ff83f */
[----:B------:R-:W-:Y:S01]  /*1e70*/  IMAD.WIDE R100, R101, 0x80, R22 ;  /* 0x0000008065647825 */ /* 0x000fe200078e0216 */
[----:B------:R-:W-:Y:S02]  /*1e80*/  ULOP3.LUT UR40, UR40, UR6, URZ, 0x3c, !UPT ;  /* 0x0000000628287292 */ /* 0x000fe4000f8e3c3f */
[----:B------:R-:W-:Y:S01]  /*1e90*/  @UP1 USHF.R.U32.HI UR4, URZ, 0x2, UR4 ;  /* 0x000000023f041899 */ /* 0x000fe20008011604 */
[----:B------:R-:W-:Y:S02]  /*1ea0*/  IMAD.IADD R5, R5, 0x1, R3 ;  /* 0x0000000105057824 */ /* 0x000fe400078e0203 */
[----:B------:R-:W-:Y:S01]  /*1eb0*/  IMAD R3, R101, UR8, RZ ;  /* 0x0000000865037c24 */ /* 0x000fe2000f8e02ff */
[----:B------:R-:W-:Y:S01]  /*1ec0*/  @UP1 ULOP3.LUT UR40, UR40, 0x1, UR4, 0x78, !UPT ;  /* 0x0000000128281892 */ /* 0x000fe2000f8e7804 */
[----:B------:R-:W-:-:S04]  /*1ed0*/  IMAD.WIDE.U32 R102, R100, UR8, R4 ;  /* 0x0000000864667c25 */ /* 0x000fc8000f8e0004 */
[----:B------:R-:W-:Y:S02]  /*1ee0*/  IMAD R7, R100, UR9, R3 ;  /* 0x0000000964077c24 */ /* 0x000fe4000f8e0203 */
[----:B------:R-:W-:Y:S01]  /*1ef0*/  IMAD.MOV.U32 R0, RZ, RZ, -0x1 ;  /* 0xffffffffff007424 */ /* 0x000fe200078e00ff */
[----:B------:R-:W-:Y:S06]  /*1f00*/  @P0 BRA `(.L_x_28) ;  /* 0x0000004000100947 */ /* 0x000fec0003800000 */
[----:B-----5:R-:W-:Y:S01]  /*1f10*/  FSETP.NEU.AND P1, PT, R88, RZ, PT ;  /* 0x000000ff5800720b */ /* 0x020fe20003f2d000 */
[----:B------:R-:W-:Y:S01]  /*1f20*/  IMAD.IADD R4, R89, 0x1, -R6 ;  /* 0x0000000159047824 */ /* 0x000fe200078e0a06 */
[----:B------:R-:W-:Y:S01]  /*1f30*/  BSSY B0, `(.L_x_28) ;  /* 0x0000401000007945 */ /* 0x000fe20003800000 */
[----:B------:R-:W-:Y:S02]  /*1f40*/  IMAD.IADD R3, R97, 0x1, -R10 ;  /* 0x0000000161037824 */ /* 0x000fe400078e0a0a */
[----:B------:R-:W-:Y:S01]  /*1f50*/  IMAD.IADD R113, R103, 0x1, R7 ;  /* 0x0000000167717824 */ /* 0x000fe200078e0207 */
[----:B------:R-:W-:-:S04]  /*1f60*/  ISETP.GT.AND P0, PT, R4, RZ, PT ;  /* 0x000000ff0400720c */ /* 0x000fc80003f04270 */
[----:B------:R-:W-:-:S03]  /*1f70*/  ISETP.GT.AND P2, PT, R3, RZ, P0 ;  /* 0x000000ff0300720c */ /* 0x000fc60000744270 */
[----:B------:R-:W-:Y:S10]  /*1f80*/  @!P1 BRA `(.L_x_29) ;  /* 0x0000002c001c9947 */ /* 0x000ff40003800000 */
[----:B------:R-:W0:Y:S01]  /*1f90*/  LDC.64 R106, c[0x0][0x5b8] ;  /* 0x00016e00ff6a7b82 */ /* 0x000e220000000a00 */
[----:B------:R-:W-:-:S07]  /*1fa0*/  ULDC.64 UR4, c[0x0][0x5c0] ;  /* 0x0001700000047ab9 */ /* 0x000fce0000000a00 */
[----:B------:R-:W1:Y:S08]  /*1fb0*/  LDC.64 R108, c[0x0][0x5b0] ;  /* 0x00016c00ff6c7b82 */ /* 0x000e700000000a00 */
[----:B------:R-:W2:Y:S01]  /*1fc0*/  LDC.64 R110, c[0x0][0x5a8] ;  /* 0x00016a00ff6e7b82 */ /* 0x000ea20000000a00 */
[-C--:B0-----:R-:W-:Y:S02]  /*1fd0*/  IMAD R6, R11, R106.reuse, RZ ;  /* 0x0000006a0b067224 */ /* 0x081fe400078e02ff */
[----:B------:R-:W-:-:S04]  /*1fe0*/  IMAD.WIDE.U32 R104, R99, R106, R8 ;  /* 0x0000006a63687225 */ /* 0x000fc800078e0008 */
[----:B------:R-:W-:Y:S02]  /*1ff0*/  IMAD R103, R99, R107, R6 ;  /* 0x0000006b63677224 */ /* 0x000fe400078e0206 */
[-C--:B-1----:R-:W-:Y:S02]  /*2000*/  IMAD R5, R101, R108.reuse, RZ ;  /* 0x0000006c65057224 */ /* 0x082fe400078e02ff */
[----:B------:R-:W-:Y:S02]  /*2010*/  IMAD.IADD R13, R105, 0x1, R103 ;  /* 0x00000001690d7824 */ /* 0x000fe400078e0267 */
[----:B------:R-:W-:Y:S02]  /*2020*/  IMAD.MOV.U32 R12, RZ, RZ, R104 ;  /* 0x000000ffff0c7224 */ /* 0x000fe400078e0068 */
[C---:B------:R-:W-:Y:S02]  /*2030*/  IMAD R101, R100.reuse, R109, R5 ;  /* 0x0000006d64657224 */ /* 0x040fe400078e0205 */
[----:B------:R-:W-:-:S04]  /*2040*/  IMAD.WIDE.U32 R6, R100, R108, R12 ;  /* 0x0000006c64067225 */ /* 0x000fc800078e000c */
[----:B------:R-:W-:Y:S01]  /*2050*/  IMAD.IADD R5, R7, 0x1, R101 ;  /* 0x0000000107057824 */ /* 0x000fe200078e0265 */
[----:B--2---:R-:W-:-:S04]  /*2060*/  LEA R14, P1, R6, R110, 0x2 ;  /* 0x0000006e060e7211 */ /* 0x004fc800078210ff */
[----:B------:R-:W-:-:S05]  /*2070*/  LEA.HI.X R15, R6, R111, R5, 0x2, P1 ;  /* 0x0000006f060f7211 */ /* 0x000fca00008f1405 */
[----:B------:R0:W2:Y:S01]  /*2080*/  @P2 LDG.E.LTC128B R5, desc[UR38][R14.64] ;  /* 0x000000260e052981 */ /* 0x0000a2000c1e1920 */
[----:B------:R-:W-:Y:S01]  /*2090*/  LEA R10, P3, R102, UR4, 0x2 ;  /* 0x00000004660a7c11 */ /* 0x000fe2000f8610ff */
[----:B------:R-:W-:Y:S01]  /*20a0*/  IMAD.WIDE.U32 R6, R100, R108, R8 ;  /* 0x0000006c64067225 */ /* 0x000fe200078e0008 */
[----:B------:R-:W-:Y:S01]  /*20b0*/  ISETP.GT.AND P1, PT, R4, 0x1, PT ;  /* 0x000000010400780c */ /* 0x000fe20003f24270 */
[----:B------:R-:W-:Y:S02]  /*20c0*/  BSSY B1, `(.L_x_30) ;  /* 0x0000012000017945 */ /* 0x000fe40003800000 */
[----:B------:R-:W-:Y:S02]  /*20d0*/  IMAD.IADD R7, R101, 0x1, R7 ;  /* 0x0000000165077824 */ /* 0x000fe400078e0207 */
[----:B------:R-:W-:Y:S01]  /*20e0*/  IMAD.WIDE.U32 R20, R99, R106, R6 ;  /* 0x0000006a63147225 */ /* 0x000fe200078e0006 */
[----:B0-----:R-:W-:-:S03]  /*20f0*/  SHF.L.U64.HI R15, R108, 0x3, R109 ;  /* 0x000000036c0f7819 */ /* 0x001fc6000001026d */
[----:B------:R-:W-:Y:S01]  /*2100*/  IMAD.IADD R7, R103, 0x1, R21 ;  /* 0x0000000167077824 */ /* 0x000fe200078e0215 */
[----:B------:R-:W-:Y:S01]  /*2110*/  LEA R6, P4, R20, R110, 0x2 ;  /* 0x0000006e14067211 */ /* 0x000fe200078810ff */
[----:B------:R-:W-:-:S03]  /*2120*/  IMAD.SHL.U32 R14, R108, 0x8, RZ ;  /* 0x000000086c0e7824 */ /* 0x000fc600078e00ff */
[----:B------:R-:W-:Y:S01]  /*2130*/  LEA.HI.X R7, R20, R111, R7, 0x2, P4 ;  /* 0x0000006f14077211 */ /* 0x000fe200020f1407 */
[----:B------:R-:W-:Y:S01]  /*2140*/  IMAD.WIDE.U32 R20, R100, R108, R14 ;  /* 0x0000006c64147225 */ /* 0x000fe200078e000e */
[----:B--2---:R-:W-:-:S05]  /*2150*/  LOP3.LUT R11, R5, 0xffffe000, RZ, 0xc0, !PT ;  /* 0xffffe000050b7812 */ /* 0x004fca00078ec0ff */
[----:B------:R-:W-:-:S04]  /*2160*/  FMUL R11, R11, R88 ;  /* 0x000000580b0b7220 */ /* 0x000fc80000400000 */
[----:B------:R-:W-:Y:S01]  /*2170*/  FFMA R107, R24, R19, R11 ;  /* 0x00000013186b7223 */ /* 0x000fe2000000000b */
[----:B------:R-:W-:Y:S02]  /*2180*/  LEA.HI.X R11, R102, UR5, R113, 0x2, P3 ;  /* 0x00000005660b7c11 */ /* 0x000fe400098f1471 */
[----:B------:R-:W-:Y:S02]  /*2190*/  ISETP.GT.AND P3, PT, R3, RZ, P1 ;  /* 0x000000ff0300720c */ /* 0x000fe40000f64270 */
[----:B------:R-:W-:-:S05]  /*21a0*/  F2FP.TF32.F32.PACK_B R107, R107 ;  /* 0x0000006bff6b723e */ /* 0x000fca00024050ff */
[----:B------:R0:W-:Y:S06]  /*21b0*/  @P2 STG.E desc[UR38][R10.64], R107 ;  /* 0x0000006b0a002986 */ /* 0x0001ec000c101926 */
[----:B------:R-:W-:Y:S05]  /*21c0*/  @!P3 BRA `(.L_x_31) ;  /* 0x000000000004b947 */ /* 0x000fea0003800000 */
[----:B------:R1:W5:Y:S02]  /*21d0*/  LDG.E.LTC128B R5, desc[UR38][R6.64+0x4] ;  /* 0x0000042606057981 */ /* 0x000364000c1e1920 */
.L_x_31:
[----:B------:R-:W-:Y:S05]  /*21e0*/  BSYNC B1 ;  /* 0x0000000000017941 */ /* 0x000fea0003800000 */
.L_x_30:
[----:B-----5:R-:W-:Y:S01]  /*21f0*/  LOP3.LUT R15, R5, 0xffffe000, RZ, 0xc0, !PT ;  /* 0xffffe000050f7812 */ /* 0x020fe200078ec0ff */
[----:B------:R-:W-:Y:S01]  /*2200*/  IMAD.IADD R101, R101, 0x1, R21 ;  /* 0x0000000165657824 */ /* 0x000fe200078e0215 */
[----:B------:R-:W-:Y:S01]  /*2210*/  IADD3 R104, P2, R104, R20, RZ ;  /* 0x0000001468687210 */ /* 0x000fe20007f5e0ff */
[----:B------:R-:W-:Y:S01]  /*2220*/  IMAD.MOV.U32 R24, RZ, RZ, R5 ;  /* 0x000000ffff187224 */ /* 0x000fe200078e0005 */
[----:B------:R-:W-:Y:S01]  /*2230*/  ISETP.GT.AND P0, PT, R3, 0x8, P0 ;  /* 0x000000080300780c */ /* 0x000fe20000704270 */
[----:B------:R-:W-:Y:S02]  /*2240*/  FMUL R12, R15, R88 ;  /* 0x000000580f0c7220 */ /* 0x000fe40000400000 */
[----:B------:R-:W-:Y:S01]  /*2250*/  IMAD.X R13, R101, 0x1, R13, P2 ;  /* 0x00000001650d7824 */ /* 0x000fe200010e060d */
[----:B------:R-:W-:Y:S01]  /*2260*/  LEA R14, P2, R104, R110, 0x2 ;  /* 0x0000006e680e7211 */ /* 0x000fe200078410ff */
[----:B------:R-:W-:-:S03]  /*2270*/  FFMA R25, R25, R19, R12 ;  /* 0x0000001319197223 */ /* 0x000fc6000000000c */
[----:B------:R-:W-:Y:S02]  /*2280*/  LEA.HI.X R15, R104, R111, R13, 0x2, P2 ;  /* 0x0000006f680f7211 */ /* 0x000fe400010f140d */
[----:B------:R-:W-:-:S05]  /*2290*/  F2FP.TF32.F32.PACK_B R25, R25 ;  /* 0x00000019ff19723e */ /* 0x000fca00024050ff */
[----:B------:R2:W-:Y:S04]  /*22a0*/  @P3 STG.E desc[UR38][R10.64+0x4], R25 ;  /* 0x000004190a003986 */ /* 0x0005e8000c101926 */
[----:B------:R-:W3:Y:S01]  /*22b0*/  @P0 LDG.E.LTC128B R24, desc[UR38][R14.64] ;  /* 0x000000260e180981 */ /* 0x000ee2000c1e1920 */
[----:B------:R-:W-:Y:S01]  /*22c0*/  IADD3 R20, P2, R8, R20, RZ ;  /* 0x0000001408147210 */ /* 0x000fe20007f5e0ff */
[----:B------:R-:W-:Y:S01]  /*22d0*/  BSSY B1, `(.L_x_32) ;  /* 0x0000011000017945 */ /* 0x000fe20003800000 */
[----:B------:R-:W-:-:S03]  /*22e0*/  ISETP.GT.AND P1, PT, R3, 0x8, P1 ;  /* 0x000000080300780c */ /* 0x000fc60000f24270 */
[----:B------:R-:W-:Y:S01]  /*22f0*/  IMAD.X R21, R9, 0x1, R101, P2 ;  /* 0x0000000109157824 */ /* 0x000fe200010e0665 */
[C---:B------:R-:W-:Y:S02]  /*2300*/  SHF.L.U64.HI R9, R92.reuse, 0x2, R91 ;  /* 0x000000025c097819 */ /* 0x040fe4000001025b */
[----:B------:R-:W-:Y:S01]  /*2310*/  LEA R12, P2, R92, R10, 0x2 ;  /* 0x0000000a5c0c7211 */ /* 0x000fe200078410ff */
[----:B------:R-:W-:-:S04]  /*2320*/  IMAD.WIDE.U32 R20, R99, R106, R20 ;  /* 0x0000006a63147225 */ /* 0x000fc800078e0014 */
[----:B------:R-:W-:Y:S01]  /*2330*/  IMAD.X R13, R9, 0x1, R11, P2 ;  /* 0x00000001090d7824 */ /* 0x000fe200010e060b */
[----:B------:R-:W-:Y:S02]  /*2340*/  LEA R8, P3, R20, R110, 0x2 ;  /* 0x0000006e14087211 */ /* 0x000fe400078610ff */
[----:B---3--:R-:W-:-:S05]  /*2350*/  LOP3.LUT R5, R24, 0xffffe000, RZ, 0xc0, !PT ;  /* 0xffffe00018057812 */ /* 0x008fca00078ec0ff */
[----:B------:R-:W-:-:S04]  /*2360*/  FMUL R5, R5, R88 ;  /* 0x0000005805057220 */ /* 0x000fc80000400000 */
[----:B------:R-:W-:Y:S01]  /*2370*/  FFMA R99, R26, R19, R5 ;  /* 0x000000131a637223 */ /* 0x000fe20000000005 */
[----:B------:R-:W-:-:S04]  /*2380*/  IMAD.IADD R5, R103, 0x1, R21 ;  /* 0x0000000167057824 */ /* 0x000fc800078e0215 */
[----:B------:R-:W-:Y:S02]  /*2390*/  F2FP.TF32.F32.PACK_B R99, R99 ;  /* 0x00000063ff63723e */ /* 0x000fe400024050ff */
[----:B------:R-:W-:-:S03]  /*23a0*/  LEA.HI.X R9, R20, R111, R5, 0x2, P3 ;  /* 0x0000006f14097211 */ /* 0x000fc600018f1405 */
[----:B------:R2:W-:Y:S01]  /*23b0*/  @P0 STG.E desc[UR38][R12.64], R99 ;  /* 0x000000630c000986 */ /* 0x0005e2000c101926 */
[----:B------:R-:W-:Y:S05]  /*23c0*/  @!P1 BRA `(.L_x_33) ;  /* 0x0000000000049947 */ /* 0x000fea0003800000 */
[----:B------:R3:W5:Y:S02]  /*23d0*/  LDG.E.LTC128B R24, desc[UR38][R8.64+0x4] ;  /* 0x0000042608187981 */ /* 0x000764000c1e1920 */
.L_x_33:
[----:B------:R-:W-:Y:S05]  /*23e0*/  BSYNC B1 ;  /* 0x0000000000017941 */ /* 0x000fea0003800000 */
.L_x_32:
[----:B-----5:R-:W-:Y:S01]  /*23f0*/  LOP3.LUT R5, R24, 0xffffe000, RZ, 0xc0, !PT ;  /* 0xffffe00018057812 */ /* 0x020fe200078ec0ff */
[----:B------:R-:W-:Y:S01]  /*2400*/  BSSY B1, `(.L_x_34) ;  /* 0x0000009000017945 */ /* 0x000fe20003800000 */
[----:B------:R-:W-:-:S03]  /*2410*/  ISETP.GT.AND P0, PT, R4, 0x8, PT ;  /* 0x000000080400780c */ /* 0x000fc60003f04270 */
[----:B------:R-:W-:Y:S01]  /*2420*/  FMUL R14, R5, R88 ;  /* 0x00000058050e7220 */ /* 0x000fe20000400000 */
[----:B------:R-:W-:-:S03]  /*2430*/  ISETP.GT.AND P2, PT, R3, RZ, P0 ;  /* 0x000000ff0300720c */ /* 0x000fc60000744270 */
[----:B------:R-:W-:-:S05]  /*2440*/  FFMA R27, R27, R19, R14 ;  /* 0x000000131b1b7223 */ /* 0x000fca000000000e */
[----:B------:R-:W-:-:S05]  /*2450*/  F2FP.TF32.F32.PACK_B R27, R27 ;  /* 0x0000001bff1b723e */ /* 0x000fca00024050ff */
[----:B------:R4:W-:Y:S01]  /*2460*/  @P1 STG.E desc[UR38][R12.64+0x4], R27 ;  /* 0x0000041b0c001986 */ /* 0x0009e2000c101926 */
[----:B------:R-:W-:Y:S05]  /*2470*/  @!P2 BRA `(.L_x_35) ;  /* 0x000000000004a947 */ /* 0x000fea0003800000 */
[----:B------:R0:W5:Y:S02]  /*2480*/  LDG.E.LTC128B R24, desc[UR38][R6.64+0x20] ;  /* 0x0000202606187981 */ /* 0x000164000c1e1920 */
.L_x_35:
[----:B------:R-:W-:Y:S05]  /*2490*/  BSYNC B1 ;  /* 0x0000000000017941 */ /* 0x000fea0003800000 */
.L_x_34:
        /* <DEDUP_REMOVED lines=10> */
.L_x_37:
[----:B------:R-:W-:Y:S05]  /*2540*/  BSYNC B1 ;  /* 0x0000000000017941 */ /* 0x000fea0003800000 */
.L_x_36:
[----:B0----5:R-:W-:Y:S01]  /*2550*/  LOP3.LUT R5, R24, 0xffffe000, RZ, 0xc0, !PT ;  /* 0xffffe00018057812 */ /* 0x021fe200078ec0ff */
[----:B------:R-:W-:Y:S01]  /*2560*/  BSSY B1, `(.L_x_38) ;  /* 0x0000008000017945 */ /* 0x000fe20003800000 */
[----:B------:R-:W-:-:S03]  /*2570*/  ISETP.GT.AND P0, PT, R3, 0x8, P0 ;  /* 0x000000080300780c */ /* 0x000fc60000704270 */
[----:B------:R-:W-:-:S04]  /*2580*/  FMUL R14, R5, R88 ;  /* 0x00000058050e7220 */ /* 0x000fc80000400000 */
[----:B------:R-:W-:-:S05]  /*2590*/  FFMA R29, R29, R19, R14 ;  /* 0x000000131d1d7223 */ /* 0x000fca000000000e */
[----:B------:R-:W-:-:S05]  /*25a0*/  F2FP.TF32.F32.PACK_B R29, R29 ;  /* 0x0000001dff1d723e */ /* 0x000fca00024050ff */
[----:B------:R0:W-:Y:S01]  /*25b0*/  @P3 STG.E desc[UR38][R10.64+0x24], R29 ;  /* 0x0000241d0a003986 */ /* 0x0001e2000c101926 */
[----:B------:R-:W-:Y:S05]  /*25c0*/  @!P0 BRA `(.L_x_39) ;  /* 0x0000000000048947 */ /* 0x000fea0003800000 */
[----:B------:R0:W5:Y:S02]  /*25d0*/  LDG.E.LTC128B R24, desc[UR38][R8.64+0x20] ;  /* 0x0000202608187981 */ /* 0x000164000c1e1920 */
.L_x_39:
[----:B------:R-:W-:Y:S05]  /*25e0*/  BSYNC B1 ;  /* 0x0000000000017941 */ /* 0x000fea0003800000 */
.L_x_38:
[----:B-----5:R-:W-:Y:S01]  /*25f0*/  LOP3.LUT R5, R24, 0xffffe000, RZ, 0xc0, !PT ;  /* 0xffffe00018057812 */ /* 0x020fe200078ec0ff */
        /* <DEDUP_REMOVED lines=8> */
.L_x_41:
[----:B------:R-:W-:Y:S05]  /*2680*/  BSYNC B1 ;  /* 0x0000000000017941 */ /* 0x000fea0003800000 */
.L_x_40:
[----:B0----5:R-:W-:Y:S01]  /*2690*/  LOP3.LUT R5, R24, 0xffffe000, RZ, 0xc0, !PT ;  /* 0xffffe00018057812 */ /* 0x021fe200078ec0ff */
        /* <DEDUP_REMOVED lines=9> */
.L_x_43:
[----:B------:R-:W-:Y:S05]  /*2730*/  BSYNC B1 ;  /* 0x0000000000017941 */ /* 0x000fea0003800000 */
.L_x_42:
        /* <DEDUP_REMOVED lines=10> */
.L_x_45:
[----:B------:R-:W-:Y:S05]  /*27e0*/  BSYNC B1 ;  /* 0x0000000000017941 */ /* 0x000fea0003800000 */
.L_x_44:
        /* <DEDUP_REMOVED lines=9> */
.L_x_47:
[----:B------:R-:W-:Y:S05]  /*2880*/  BSYNC B1 ;  /* 0x0000000000017941 */ /* 0x000fea0003800000 */
.L_x_46:
        /* <DEDUP_REMOVED lines=9> */
.L_x_49:
[----:B------:R-:W-:Y:S05]  /*2920*/  BSYNC B1 ;  /* 0x0000000000017941 */ /* 0x000fea0003800000 */
.L_x_48:
        /* <DEDUP_REMOVED lines=10> */
.L_x_51:
[----:B------:R-:W-:Y:S05]  /*29d0*/  BSYNC B1 ;  /* 0x0000000000017941 */ /* 0x000fea0003800000 */
.L_x_50:
        /* <DEDUP_REMOVED lines=10> */
.L_x_53:
[----:B------:R-:W-:Y:S05]  /*2a80*/  BSYNC B1 ;  /* 0x0000000000017941 */ /* 0x000fea0003800000 */
.L_x_52:
        /* <DEDUP_REMOVED lines=9> */
.L_x_55:
[----:B------:R-:W-:Y:S05]  /*2b20*/  BSYNC B1 ;  /* 0x0000000000017941 */ /* 0x000fea0003800000 */
.L_x_54:
        /* <DEDUP_REMOVED lines=9> */
.L_x_57:
[----:B------:R-:W-:Y:S05]  /*2bc0*/  BSYNC B1 ;  /* 0x0000000000017941 */ /* 0x000fea0003800000 */
.L_x_56:
        /* <DEDUP_REMOVED lines=10> */
.L_x_59:
[----:B------:R-:W-:Y:S05]  /*2c70*/  BSYNC B1 ;  /* 0x0000000000017941 */ /* 0x000fea0003800000 */
.L_x_58:
        /* <DEDUP_REMOVED lines=10> */
.L_x_61:
[----:B------:R-:W-:Y:S05]  /*2d20*/  BSYNC B1 ;  /* 0x0000000000017941 */ /* 0x000fea0003800000 */
.L_x_60:
        /* <DEDUP_REMOVED lines=9> */
.L_x_63:
[----:B------:R-:W-:Y:S05]  /*2dc0*/  BSYNC B1 ;  /* 0x0000000000017941 */ /* 0x000fea0003800000 */
.L_x_62:
        /* <DEDUP_REMOVED lines=9> */
.L_x_65:
[----:B------:R-:W-:Y:S05]  /*2e60*/  BSYNC B1 ;  /* 0x0000000000017941 */ /* 0x000fea0003800000 */
.L_x_64:
        /* <DEDUP_REMOVED lines=10> */
.L_x_67:
[----:B------:R-:W-:Y:S05]  /*2f10*/  BSYNC B1 ;  /* 0x0000000000017941 */ /* 0x000fea0003800000 */
.L_x_66:
        /* <DEDUP_REMOVED lines=10> */
.L_x_69:
[----:B------:R-:W-:Y:S05]  /*2fc0*/  BSYNC B1 ;  /* 0x0000000000017941 */ /* 0x000fea0003800000 */
.L_x_68:
        /* <DEDUP_REMOVED lines=9> */
.L_x_71:
[----:B------:R-:W-:Y:S05]  /*3060*/  BSYNC B1 ;  /* 0x0000000000017941 */ /* 0x000fea0003800000 */
.L_x_70:
        /* <DEDUP_REMOVED lines=9> */
.L_x_73:
[----:B------:R-:W-:Y:S05]  /*3100*/  BSYNC B1 ;  /* 0x0000000000017941 */ /* 0x000fea0003800000 */
.L_x_72:
        /* <DEDUP_REMOVED lines=10> */
.L_x_75:
[----:B------:R-:W-:Y:S05]  /*31b0*/  BSYNC B1 ;  /* 0x0000000000017941 */ /* 0x000fea0003800000 */
.L_x_74:
        /* <DEDUP_REMOVED lines=10> */
.L_x_77:
[----:B------:R-:W-:Y:S05]  /*3260*/  BSYNC B1 ;  /* 0x0000000000017941 */ /* 0x000fea0003800000 */
.L_x_76:
        /* <DEDUP_REMOVED lines=9> */
.L_x_79:
[----:B------:R-:W-:Y:S05]  /*3300*/  BSYNC B1 ;  /* 0x0000000000017941 */ /* 0x000fea0003800000 */
.L_x_78:
        /* <DEDUP_REMOVED lines=9> */
.L_x_81:
[----:B------:R-:W-:Y:S05]  /*33a0*/  BSYNC B1 ;  /* 0x0000000000017941 */ /* 0x000fea0003800000 */
.L_x_80:
        /* <DEDUP_REMOVED lines=10> */
.L_x_83:
[----:B------:R-:W-:Y:S05]  /*3450*/  BSYNC B1 ;  /* 0x0000000000017941 */ /* 0x000fea0003800000 */
.L_x_82:
        /* <DEDUP_REMOVED lines=10> */
.L_x_85:
[----:B------:R-:W-:Y:S05]  /*3500*/  BSYNC B1 ;  /* 0x0000000000017941 */ /* 0x000fea0003800000 */
.L_x_84:
        /* <DEDUP_REMOVED lines=9> */
.L_x_87:
[----:B------:R-:W-:Y:S05]  /*35a0*/  BSYNC B1 ;  /* 0x0000000000017941 */ /* 0x000fea0003800000 */
.L_x_86:
        /* <DEDUP_REMOVED lines=9> */
.L_x_89:
[----:B------:R-:W-:Y:S05]  /*3640*/  BSYNC B1 ;  /* 0x0000000000017941 */ /* 0x000fea0003800000 */
.L_x_88:
        /* <DEDUP_REMOVED lines=10> */
.L_x_91:
[----:B------:R-:W-:Y:S05]  /*36f0*/  BSYNC B1 ;  /* 0x0000000000017941 */ /* 0x000fea0003800000 */
.L_x_90:
        /* <DEDUP_REMOVED lines=10> */
.L_x_93:
[----:B------:R-:W-:Y:S05]  /*37a0*/  BSYNC B1 ;  /* 0x0000000000017941 */ /* 0x000fea0003800000 */
.L_x_92:
        /* <DEDUP_REMOVED lines=9> */
.L_x_95:
[----:B------:R-:W-:Y:S05]  /*3840*/  BSYNC B1 ;  /* 0x0000000000017941 */ /* 0x000fea0003800000 */
.L_x_94:
        /* <DEDUP_REMOVED lines=9> */
.L_x_97:
[----:B------:R-:W-:Y:S05]  /*38e0*/  BSYNC B1 ;  /* 0x0000000000017941 */ /* 0x000fea0003800000 */
.L_x_96:
        /* <DEDUP_REMOVED lines=10> */
.L_x_99:
[----:B------:R-:W-:Y:S05]  /*3990*/  BSYNC B1 ;  /* 0x0000000000017941 */ /* 0x000fea0003800000 */
.L_x_98:
        /* <DEDUP_REMOVED lines=10> */
.L_x_101:
[----:B------:R-:W-:Y:S05]  /*3a40*/  BSYNC B1 ;  /* 0x0000000000017941 */ /* 0x000fea0003800000 */
.L_x_100:
        /* <DEDUP_REMOVED lines=9> */
.L_x_103:
[----:B------:R-:W-:Y:S05]  /*3ae0*/  BSYNC B1 ;  /* 0x0000000000017941 */ /* 0x000fea0003800000 */
.L_x_102:
        /* <DEDUP_REMOVED lines=9> */
.L_x_105:
[----:B------:R-:W-:Y:S05]  /*3b80*/  BSYNC B1 ;  /* 0x0000000000017941 */ /* 0x000fea0003800000 */
.L_x_104:
        /* <DEDUP_REMOVED lines=10> */
.L_x_107:
[----:B------:R-:W-:Y:S05]  /*3c30*/  BSYNC B1 ;  /* 0x0000000000017941 */ /* 0x000fea0003800000 */
.L_x_106:
        /* <DEDUP_REMOVED lines=10> */
.L_x_109:
[----:B------:R-:W-:Y:S05]  /*3ce0*/  BSYNC B1 ;  /* 0x0000000000017941 */ /* 0x000fea0003800000 */
.L_x_108:
        /* <DEDUP_REMOVED lines=9> */
.L_x_111:
[----:B------:R-:W-:Y:S05]  /*3d80*/  BSYNC B1 ;  /* 0x0000000000017941 */ /* 0x000fea0003800000 */
.L_x_110:
        /* <DEDUP_REMOVED lines=9> */
.L_x_113:
[----:B------:R-:W-:Y:S05]  /*3e20*/  BSYNC B1 ;  /* 0x0000000000017941 */ /* 0x000fea0003800000 */
.L_x_112:
        /* <DEDUP_REMOVED lines=10> */
.L_x_115:
[----:B------:R-:W-:Y:S05]  /*3ed0*/  BSYNC B1 ;  /* 0x0000000000017941 */ /* 0x000fea0003800000 */
.L_x_114:
        /* <DEDUP_REMOVED lines=10> */
.L_x_117:
[----:B------:R-:W-:Y:S05]  /*3f80*/  BSYNC B1 ;  /* 0x0000000000017941 */ /* 0x000fea0003800000 */
.L_x_116:
        /* <DEDUP_REMOVED lines=9> */
.L_x_119:
[----:B------:R-:W-:Y:S05]  /*4020*/  BSYNC B1 ;  /* 0x0000000000017941 */ /* 0x000fea0003800000 */
.L_x_118:
        /* <DEDUP_REMOVED lines=9> */
.L_x_121:
[----:B------:R-:W-:Y:S05]  /*40c0*/  BSYNC B1 ;  /* 0x0000000000017941 */ /* 0x000fea0003800000 */
.L_x_120:
        /* <DEDUP_REMOVED lines=10> */
.L_x_123:
[----:B------:R-:W-:Y:S05]  /*4170*/  BSYNC B1 ;  /* 0x0000000000017941 */ /* 0x000fea0003800000 */
.L_x_122:
        /* <DEDUP_REMOVED lines=10> */
.L_x_125:
[----:B------:R-:W-:Y:S05]  /*4220*/  BSYNC B1 ;  /* 0x0000000000017941 */ /* 0x000fea0003800000 */
.L_x_124:
        /* <DEDUP_REMOVED lines=9> */
.L_x_127:
[----:B------:R-:W-:Y:S05]  /*42c0*/  BSYNC B1 ;  /* 0x0000000000017941 */ /* 0x000fea0003800000 */
.L_x_126:
        /* <DEDUP_REMOVED lines=9> */
.L_x_129:
[----:B------:R-:W-:Y:S05]  /*4360*/  BSYNC B1 ;  /* 0x0000000000017941 */ /* 0x000fea0003800000 */
.L_x_128:
        /* <DEDUP_REMOVED lines=10> */
.L_x_131:
[----:B------:R-:W-:Y:S05]  /*4410*/  BSYNC B1 ;  /* 0x0000000000017941 */ /* 0x000fea0003800000 */
.L_x_130:
        /* <DEDUP_REMOVED lines=10> */
.L_x_133:
[----:B------:R-:W-:Y:S05]  /*44c0*/  BSYNC B1 ;  /* 0x0000000000017941 */ /* 0x000fea0003800000 */
.L_x_132:
        /* <DEDUP_REMOVED lines=9> */
.L_x_135:
[----:B------:R-:W-:Y:S05]  /*4560*/  BSYNC B1 ;  /* 0x0000000000017941 */ /* 0x000fea0003800000 */
.L_x_134:
        /* <DEDUP_REMOVED lines=9> */
.L_x_137:
[----:B------:R-:W-:Y:S05]  /*4600*/  BSYNC B1 ;  /* 0x0000000000017941 */ /* 0x000fea0003800000 */
.L_x_136:
        /* <DEDUP_REMOVED lines=10> */
.L_x_139:
[----:B------:R-:W-:Y:S05]  /*46b0*/  BSYNC B1 ;  /* 0x0000000000017941 */ /* 0x000fea0003800000 */
.L_x_138:
        /* <DEDUP_REMOVED lines=10> */
.L_x_141:
[----:B------:R-:W-:Y:S05]  /*4760*/  BSYNC B1 ;  /* 0x0000000000017941 */ /* 0x000fea0003800000 */
.L_x_140:
        /* <DEDUP_REMOVED lines=9> */
.L_x_143:
[----:B------:R-:W-:Y:S05]  /*4800*/  BSYNC B1 ;  /* 0x0000000000017941 */ /* 0x000fea0003800000 */
.L_x_142:
        /* <DEDUP_REMOVED lines=9> */
.L_x_145:
[----:B------:R-:W-:Y:S05]  /*48a0*/  BSYNC B1 ;  /* 0x0000000000017941 */ /* 0x000fea0003800000 */
.L_x_144:
        /* <DEDUP_REMOVED lines=10> */
.L_x_147:
[----:B------:R-:W-:Y:S05]  /*4950*/  BSYNC B1 ;  /* 0x0000000000017941 */ /* 0x000fea0003800000 */
.L_x_146:
[----:B-----5:R-:W-:Y:S01]  /*4960*/  LOP3.LUT R5, R24, 0xffffe000, RZ, 0xc0, !PT ;  /* 0xffffe00018057812 */ /* 0x020fe200078ec0ff */
[----:B------:R-:W-:Y:S01]  /*4970*/  BSSY B1, `(.L_x_148) ;  /* 0x000000b000017945 */ /* 0x000fe20003800000 */
[----:B------:R-:W-:Y:S01]  /*4980*/  ISETP.GT.AND P1, PT, R4, 0x79, PT ;  /* 0x000000790400780c */ /* 0x000fe20003f24270 */
[----:B------:R-:W-:Y:S02]  /*4990*/  @P2 IMAD.MOV.U32 R4, RZ, RZ, R10 ;  /* 0x000000ffff042224 */ /* 0x000fe400078e000a */
[----:B------:R-:W-:Y:S01]  /*49a0*/  FMUL R5, R5, R88 ;  /* 0x0000005805057220 */ /* 0x000fe20000400000 */
[----:B------:R-:W-:-:S03]  /*49b0*/  ISETP.GT.AND P3, PT, R3, RZ, P1 ;  /* 0x000000ff0300720c */ /* 0x000fc60000f64270 */
[----:B------:R-:W-:Y:S01]  /*49c0*/  FFMA R15, R84, R19, R5 ;  /* 0x00000013540f7223 */ /* 0x000fe20000000005 */
[----:B------:R-:W-:-:S04]  /*49d0*/  @P2 IMAD.MOV.U32 R5, RZ, RZ, R11 ;  /* 0x000000ffff052224 */ /* 0x000fc800078e000b */
[----:B------:R-:W-:-:S05]  /*49e0*/  F2FP.TF32.F32.PACK_B R15, R15 ;  /* 0x0000000fff0f723e */ /* 0x000fca00024050ff */
[----:B------:R0:W-:Y:S01]  /*49f0*/  @P2 STG.E desc[UR38][R4.64+0x1e0], R15 ;  /* 0x0001e00f04002986 */ /* 0x0001e2000c101926 */
[----:B------:R-:W-:Y:S05]  /*4a00*/  @!P3 BRA `(.L_x_149) ;  /* 0x000000000004b947 */ /* 0x000fea0003800000 */
[----:B------:R0:W5:Y:S02]  /*4a10*/  LDG.E.LTC128B R24, desc[UR38][R6.64+0x1e4] ;  /* 0x0001e42606187981 */ /* 0x000164000c1e1920 */
.L_x_149:
[----:B------:R-:W-:Y:S05]  /*4a20*/  BSYNC B1 ;  /* 0x0000000000017941 */ /* 0x000fea0003800000 */
.L_x_148:
        /* <DEDUP_REMOVED lines=9> */
.L_x_151:
[----:B------:R-:W-:Y:S05]  /*4ac0*/  BSYNC B1 ;  /* 0x0000000000017941 */ /* 0x000fea0003800000 */
.L_x_150:
[----:B-----5:R-:W-:Y:S01]  /*4ad0*/  LOP3.LUT R5, R24, 0xffffe000, RZ, 0xc0, !PT ;  /* 0xffffe00018057812 */ /* 0x020fe200078ec0ff */
[----:B------:R-:W-:Y:S01]  /*4ae0*/  @P0 IMAD.MOV.U32 R4, RZ, RZ, R12 ;  /* 0x000000ffff040224 */ /* 0x000fe200078e000c */
[----:B------:R-:W-:Y:S01]  /*4af0*/  ISETP.GT.AND P1, PT, R3, 0x8, P1 ;  /* 0x000000080300780c */ /* 0x000fe20000f24270 */
[----:B------:R-:W-:Y:S02]  /*4b00*/  BSSY B1, `(.L_x_152) ;  /* 0x0000008000017945 */ /* 0x000fe40003800000 */
[----:B------:R-:W-:-:S04]  /*4b10*/  FMUL R5, R5, R88 ;  /* 0x0000005805057220 */ /* 0x000fc80000400000 */
[----:B-1----:R-:W-:Y:S01]  /*4b20*/  FFMA R7, R86, R19, R5 ;  /* 0x0000001356077223 */ /* 0x002fe20000000005 */
[----:B------:R-:W-:-:S04]  /*4b30*/  @P0 IMAD.MOV.U32 R5, RZ, RZ, R13 ;  /* 0x000000ffff050224 */ /* 0x000fc800078e000d */
[----:B------:R-:W-:-:S05]  /*4b40*/  F2FP.TF32.F32.PACK_B R7, R7 ;  /* 0x00000007ff07723e */ /* 0x000fca00024050ff */
[----:B------:R1:W-:Y:S01]  /*4b50*/  @P0 STG.E desc[UR38][R4.64+0x1e0], R7 ;  /* 0x0001e00704000986 */ /* 0x0003e2000c101926 */
[----:B------:R-:W-:Y:S05]  /*4b60*/  @!P1 BRA `(.L_x_153) ;  /* 0x0000000000049947 */ /* 0x000fea0003800000 */
[----:B------:R0:W5:Y:S02]  /*4b70*/  LDG.E.LTC128B R24, desc[UR38][R8.64+0x1e4] ;  /* 0x0001e42608187981 */ /* 0x000164000c1e1920 */
.L_x_153:
[----:B------:R-:W-:Y:S05]  /*4b80*/  BSYNC B1 ;  /* 0x0000000000017941 */ /* 0x000fea0003800000 */
.L_x_152:
[----:B------:R-:W-:Y:S05]  /*4b90*/  @!P1 BRA `(.L_x_154) ;  /* 0x0000001000e89947 */ /* 0x000fea0003800000 */
[----:B-----5:R-:W-:-:S05]  /*4ba0*/  LOP3.LUT R3, R24, 0xffffe000, RZ, 0xc0, !PT ;  /* 0xffffe00018037812 */ /* 0x020fca00078ec0ff */
[----:B-1----:R-:W-:-:S04]  /*4bb0*/  FMUL R4, R3, R88 ;  /* 0x0000005803047220 */ /* 0x002fc80000400000 */
[----:B------:R-:W-:-:S05]  /*4bc0*/  FFMA R87, R87, R19, R4 ;  /* 0x0000001357577223 */ /* 0x000fca0000000004 */
[----:B------:R-:W-:-:S05]  /*4bd0*/  F2FP.TF32.F32.PACK_B R87, R87 ;  /* 0x00000057ff57723e */ /* 0x000fca00024050ff */
[----:B------:R1:W-:Y:S01]  /*4be0*/  STG.E desc[UR38][R12.64+0x1e4], R87 ;  /* 0x0001e4570c007986 */ /* 0x0003e2000c101926 */
[----:B------:R-:W-:Y:S05]  /*4bf0*/  BRA `(.L_x_154) ;  /* 0x0000001000d07947 */ /* 0x000fea0003800000 */
.L_x_29:
[----:B------:R-:W-:Y:S01]  /*4c00*/  ISETP.GT.AND P4, PT, R4, 0x1, PT ;  /* 0x000000010400780c */ /* 0x000fe20003f84270 */
[----:B------:R-:W-:Y:S01]  /*4c10*/  ULDC.64 UR4, c[0x0][0x5c0] ;  /* 0x0001700000047ab9 */ /* 0x000fe20000000a00 */
[-C--:B------:R-:W-:Y:S01]  /*4c20*/  FMUL R5, R24, R19.reuse ;  /* 0x0000001318057220 */ /* 0x080fe20000400000 */
[----:B------:R-:W-:Y:S01]  /*4c30*/  LEA R6, P3, R102, UR4, 0x2 ;  /* 0x0000000466067c11 */ /* 0x000fe2000f8610ff */
[-C--:B------:R-:W-:Y:S01]  /*4c40*/  FMUL R25, R25, R19.reuse ;  /* 0x0000001319197220 */ /* 0x080fe20000400000 */
[----:B------:R-:W-:Y:S01]  /*4c50*/  ISETP.GT.AND P1, PT, R3, RZ, P4 ;  /* 0x000000ff0300720c */ /* 0x000fe20002724270 */
[-C--:B------:R-:W-:Y:S01]  /*4c60*/  FMUL R11, R26, R19.reuse ;  /* 0x000000131a0b7220 */ /* 0x080fe20000400000 */
[----:B------:R-:W-:Y:S01]  /*4c70*/  LEA.HI.X R7, R102, UR5, R113, 0x2, P3 ;  /* 0x0000000566077c11 */ /* 0x000fe200098f1471 */
[----:B------:R-:W-:Y:S01]  /*4c80*/  FMUL R27, R27, R19 ;  /* 0x000000131b1b7220 */ /* 0x000fe20000400000 */
[----:B------:R-:W-:Y:S01]  /*4c90*/  F2FP.TF32.F32.PACK_B R5, R5 ;  /* 0x00000005ff05723e */ /* 0x000fe200024050ff */
[----:B------:R-:W-:Y:S01]  /*4ca0*/  FMUL R29, R29, R19 ;  /* 0x000000131d1d7220 */ /* 0x000fe20000400000 */
[----:B------:R-:W-:Y:S01]  /*4cb0*/  F2FP.TF32.F32.PACK_B R25, R25 ;  /* 0x00000019ff19723e */ /* 0x000fe200024050ff */
[-C--:B------:R-:W-:Y:S01]  /*4cc0*/  FMUL R31, R31, R19.reuse ;  /* 0x000000131f1f7220 */ /* 0x080fe20000400000 */
[C---:B------:R-:W-:Y:S01]  /*4cd0*/  SHF.L.U64.HI R9, R92.reuse, 0x2, R91 ;  /* 0x000000025c097819 */ /* 0x040fe2000001025b */
[----:B------:R0:W-:Y:S01]  /*4ce0*/  @P2 STG.E desc[UR38][R6.64], R5 ;  /* 0x0000000506002986 */ /* 0x0001e2000c101926 */
[----:B------:R-:W-:Y:S01]  /*4cf0*/  LEA R8, P3, R92, R6, 0x2 ;  /* 0x000000065c087211 */ /* 0x000fe200078610ff */
[-C--:B------:R-:W-:Y:S01]  /*4d00*/  FMUL R13, R32, R19.reuse ;  /* 0x00000013200d7220 */ /* 0x080fe20000400000 */
[C---:B------:R-:W-:Y:S01]  /*4d10*/  ISETP.GT.AND P2, PT, R4.reuse, 0x8, PT ;  /* 0x000000080400780c */ /* 0x040fe20003f44270 */
[----:B------:R-:W-:Y:S01]  /*4d20*/  @P1 STG.E desc[UR38][R6.64+0x4], R25 ;  /* 0x0000041906001986 */ /* 0x000fe2000c101926 */
[----:B------:R-:W-:Y:S01]  /*4d30*/  ISETP.GT.AND P1, PT, R4, 0x9, PT ;  /* 0x000000090400780c */ /* 0x000fe20003f24270 */
[----:B------:R-:W-:Y:S01]  /*4d40*/  IMAD.X R9, R9, 0x1, R7, P3 ;  /* 0x0000000109097824 */ /* 0x000fe200018e0607 */
[----:B------:R-:W-:Y:S01]  /*4d50*/  ISETP.GT.AND P0, PT, R3, 0x8, P0 ;  /* 0x000000080300780c */ /* 0x000fe20000704270 */
[-C--:B------:R-:W-:Y:S01]  /*4d60*/  FMUL R33, R33, R19.reuse ;  /* 0x0000001321217220 */ /* 0x080fe20000400000 */
[----:B------:R-:W-:Y:S01]  /*4d70*/  ISETP.GT.AND P4, PT, R3, 0x8, P4 ;  /* 0x000000080300780c */ /* 0x000fe20002784270 */
[-C--:B------:R-:W-:Y:S01]  /*4d80*/  FMUL R35, R35, R19.reuse ;  /* 0x0000001323237220 */ /* 0x080fe20000400000 */
[C---:B------:R-:W-:Y:S01]  /*4d90*/  ISETP.GT.AND P5, PT, R3.reuse, RZ, P2 ;  /* 0x000000ff0300720c */ /* 0x040fe200017a4270 */
[-C--:B0-----:R-:W-:Y:S01]  /*4da0*/  FMUL R5, R28, R19.reuse ;  /* 0x000000131c057220 */ /* 0x081fe20000400000 */
[----:B------:R-:W-:Y:S01]  /*4db0*/  ISETP.GT.AND P3, PT, R3, RZ, P1 ;  /* 0x000000ff0300720c */ /* 0x000fe20000f64270 */
[----:B------:R-:W-:Y:S01]  /*4dc0*/  FMUL R37, R37, R19 ;  /* 0x0000001325257220 */ /* 0x000fe20000400000 */
[----:B------:R-:W-:Y:S01]  /*4dd0*/  F2FP.TF32.F32.PACK_B R11, R11 ;  /* 0x0000000bff0b723e */ /* 0x000fe200024050ff */
[----:B------:R-:W-:Y:S01]  /*4de0*/  FMUL R39, R39, R19 ;  /* 0x0000001327277220 */ /* 0x000fe20000400000 */
[----:B------:R-:W-:Y:S01]  /*4df0*/  F2FP.TF32.F32.PACK_B R27, R27 ;  /* 0x0000001bff1b723e */ /* 0x000fe200024050ff */
[----:B------:R-:W-:Y:S01]  /*4e00*/  FMUL R41, R41, R19 ;  /* 0x0000001329297220 */ /* 0x000fe20000400000 */
[----:B------:R-:W-:Y:S01]  /*4e10*/  F2FP.TF32.F32.PACK_B R5, R5 ;  /* 0x00000005ff05723e */ /* 0x000fe200024050ff */
[----:B------:R0:W-:Y:S01]  /*4e20*/  @P0 STG.E desc[UR38][R8.64], R11 ;  /* 0x0000000b08000986 */ /* 0x0001e2000c101926 */
[----:B------:R-:W-:Y:S01]  /*4e30*/  F2FP.TF32.F32.PACK_B R29, R29 ;  /* 0x0000001dff1d723e */ /* 0x000fe200024050ff */
[-C--:B------:R-:W-:Y:S01]  /*4e40*/  FMUL R43, R43, R19.reuse ;  /* 0x000000132b2b7220 */ /* 0x080fe20000400000 */
[C---:B------:R-:W-:Y:S01]  /*4e50*/  ISETP.GT.AND P0, PT, R4.reuse, 0x10, PT ;  /* 0x000000100400780c */ /* 0x040fe20003f04270 */
[----:B------:R-:W-:Y:S01]  /*4e60*/  @P4 STG.E desc[UR38][R8.64+0x4], R27 ;  /* 0x0000041b08004986 */ /* 0x000fe2000c101926 */
[----:B------:R-:W-:Y:S01]  /*4e70*/  ISETP.GT.AND P2, PT, R3, 0x8, P2 ;  /* 0x000000080300780c */ /* 0x000fe20001744270 */
[-C--:B------:R-:W-:Y:S01]  /*4e80*/  FMUL R45, R45, R19.reuse ;  /* 0x000000132d2d7220 */ /* 0x080fe20000400000 */
[C---:B------:R-:W-:Y:S01]  /*4e90*/  ISETP.GT.AND P1, PT, R3.reuse, 0x8, P1 ;  /* 0x000000080300780c */ /* 0x040fe20000f24270 */
[----:B------:R1:W-:Y:S01]  /*4ea0*/  @P5 STG.E desc[UR38][R6.64+0x20], R5 ;  /* 0x0000200506005986 */ /* 0x0003e2000c101926 */
[----:B------:R-:W-:Y:S01]  /*4eb0*/  ISETP.GT.AND P5, PT, R3, RZ, P0 ;  /* 0x000000ff0300720c */ /* 0x000fe200007a4270 */
[----:B------:R-:W-:Y:S01]  /*4ec0*/  FMUL R47, R47, R19 ;  /* 0x000000132f2f7220 */ /* 0x000fe20000400000 */
[----:B------:R-:W-:Y:S01]  /*4ed0*/  F2FP.TF32.F32.PACK_B R31, R31 ;  /* 0x0000001fff1f723e */ /* 0x000fe200024050ff */
[----:B------:R-:W-:Y:S01]  /*4ee0*/  @P3 STG.E desc[UR38][R6.64+0x24], R29 ;  /* 0x0000241d06003986 */ /* 0x000fe2000c101926 */
[----:B------:R-:W-:Y:S01]  /*4ef0*/  ISETP.GT.AND P3, PT, R4, 0x11, PT ;  /* 0x000000110400780c */ /* 0x000fe20003f64270 */
[----:B0-----:R-:W-:Y:S01]  /*4f00*/  FMUL R11, R30, R19 ;  /* 0x000000131e0b7220 */ /* 0x001fe20000400000 */
[----:B------:R-:W-:Y:S01]  /*4f10*/  F2FP.TF32.F32.PACK_B R13, R13 ;  /* 0x0000000dff0d723e */ /* 0x000fe200024050ff */
[-C--:B------:R-:W-:Y:S01]  /*4f20*/  FMUL R49, R49, R19.reuse ;  /* 0x0000001331317220 */ /* 0x080fe20000400000 */
[----:B------:R-:W-:Y:S01]  /*4f30*/  ISETP.GT.AND P4, PT, R3, RZ, P3 ;  /* 0x000000ff0300720c */ /* 0x000fe20001f84270 */
[----:B------:R-:W-:Y:S01]  /*4f40*/  FMUL R51, R51, R19 ;  /* 0x0000001333337220 */ /* 0x000fe20000400000 */
[----:B------:R-:W-:Y:S01]  /*4f50*/  F2FP.TF32.F32.PACK_B R11, R11 ;  /* 0x0000000bff0b723e */ /* 0x000fe200024050ff */
[----:B-1----:R-:W-:Y:S01]  /*4f60*/  FMUL R5, R34, R19 ;  /* 0x0000001322057220 */ /* 0x002fe20000400000 */
[----:B------:R-:W-:Y:S01]  /*4f70*/  F2FP.TF32.F32.PACK_B R33, R33 ;  /* 0x00000021ff21723e */ /* 0x000fe200024050ff */
[-C--:B------:R-:W-:Y:S01]  /*4f80*/  FMUL R53, R53, R19.reuse ;  /* 0x0000001335357220 */ /* 0x080fe20000400000 */
[----:B------:R-:W-:Y:S01]  /*4f90*/  ISETP.GT.AND P0, PT, R3, 0x8, P0 ;  /* 0x000000080300780c */ /* 0x000fe20000704270 */
[----:B------:R0:W-:Y:S01]  /*4fa0*/  @P2 STG.E desc[UR38][R8.64+0x20], R11 ;  /* 0x0000200b08002986 */ /* 0x0001e2000c101926 */
[C---:B------:R-:W-:Y:S01]  /*4fb0*/  ISETP.GT.AND P2, PT, R4.reuse, 0x19, PT ;  /* 0x000000190400780c */ /* 0x040fe20003f44270 */
[----:B------:R-:W-:Y:S01]  /*4fc0*/  FMUL R55, R55, R19 ;  /* 0x0000001337377220 */ /* 0x000fe20000400000 */
[----:B------:R-:W-:Y:S01]  /*4fd0*/  F2FP.TF32.F32.PACK_B R5, R5 ;  /* 0x00000005ff05723e */ /* 0x000fe200024050ff */
[----:B------:R-:W-:Y:S01]  /*4fe0*/  @P1 STG.E desc[UR38][R8.64+0x24], R31 ;  /* 0x0000241f08001986 */ /* 0x000fe2000c101926 */
[----:B------:R-:W-:Y:S01]  /*4ff0*/  ISETP.GT.AND P1, PT, R4, 0x18, PT ;  /* 0x000000180400780c */ /* 0x000fe20003f24270 */
[----:B------:R-:W-:Y:S01]  /*5000*/  FMUL R57, R57, R19 ;  /* 0x0000001339397220 */ /* 0x000fe20000400000 */
[----:B------:R-:W-:Y:S01]  /*5010*/  F2FP.TF32.F32.PACK_B R35, R35 ;  /* 0x00000023ff23723e */ /* 0x000fe200024050ff */
[----:B------:R1:W-:Y:S01]  /*5020*/  @P5 STG.E desc[UR38][R6.64+0x40], R13 ;  /* 0x0000400d06005986 */ /* 0x0003e2000c101926 */
[----:B------:R-:W-:Y:S01]  /*5030*/  ISETP.GT.AND P5, PT, R3, RZ, P1 ;  /* 0x000000ff0300720c */ /* 0x000fe20000fa4270 */
[----:B------:R-:W-:Y:S01]  /*5040*/  FMUL R59, R59, R19 ;  /* 0x000000133b3b7220 */ /* 0x000fe20000400000 */
[----:B------:R-:W-:Y:S01]  /*5050*/  F2FP.TF32.F32.PACK_B R37, R37 ;  /* 0x00000025ff25723e */ /* 0x000fe200024050ff */
[----:B------:R-:W-:Y:S01]  /*5060*/  @P4 STG.E desc[UR38][R6.64+0x44], R33 ;  /* 0x0000442106004986 */ /* 0x000fe2000c101926 */
[C---:B------:R-:W-:Y:S01]  /*5070*/  ISETP.GT.AND P4, PT, R3.reuse, 0x8, P3 ;  /* 0x000000080300780c */ /* 0x040fe20001f84270 */
[-C--:B0-----:R-:W-:Y:S01]  /*5080*/  FMUL R11, R36, R19.reuse ;  /* 0x00000013240b7220 */ /* 0x081fe20000400000 */
[----:B------:R-:W-:Y:S01]  /*5090*/  ISETP.GT.AND P3, PT, R3, RZ, P2 ;  /* 0x000000ff0300720c */ /* 0x000fe20001764270 */
[----:B------:R0:W-:Y:S01]  /*50a0*/  @P0 STG.E desc[UR38][R8.64+0x40], R5 ;  /* 0x0000400508000986 */ /* 0x0001e2000c101926 */
[----:B------:R-:W-:Y:S01]  /*50b0*/  ISETP.GT.AND P0, PT, R4, 0x20, PT ;  /* 0x000000200400780c */ /* 0x000fe20003f04270 */
[----:B------:R-:W-:Y:S01]  /*50c0*/  FMUL R61, R61, R19 ;  /* 0x000000133d3d7220 */ /* 0x000fe20000400000 */
[----:B------:R-:W-:Y:S01]  /*50d0*/  F2FP.TF32.F32.PACK_B R11, R11 ;  /* 0x0000000bff0b723e */ /* 0x000fe200024050ff */
[-C--:B-1----:R-:W-:Y:S01]  /*50e0*/  FMUL R13, R40, R19.reuse ;  /* 0x00000013280d7220 */ /* 0x082fe20000400000 */
[----:B------:R-:W-:Y:S01]  /*50f0*/  ISETP.GT.AND P1, PT, R3, 0x8, P1 ;  /* 0x000000080300780c */ /* 0x000fe20000f24270 */
[----:B------:R-:W-:Y:S01]  /*5100*/  FMUL R63, R63, R19 ;  /* 0x000000133f3f7220 */ /* 0x000fe20000400000 */
[----:B------:R-:W-:Y:S01]  /*5110*/  F2FP.TF32.F32.PACK_B R39, R39 ;  /* 0x00000027ff27723e */ /* 0x000fe200024050ff */
[----:B------:R-:W-:Y:S01]  /*5120*/  FMUL R65, R65, R19 ;  /* 0x0000001341417220 */ /* 0x000fe20000400000 */
[----:B------:R-:W-:Y:S01]  /*5130*/  F2FP.TF32.F32.PACK_B R13, R13 ;  /* 0x0000000dff0d723e */ /* 0x000fe200024050ff */
[----:B------:R-:W-:Y:S01]  /*5140*/  @P4 STG.E desc[UR38][R8.64+0x44], R35 ;  /* 0x0000442308004986 */ /* 0x000fe2000c101926 */
[C---:B------:R-:W-:Y:S01]  /*5150*/  ISETP.GT.AND P4, PT, R3.reuse, 0x8, P2 ;  /* 0x000000080300780c */ /* 0x040fe20001784270 */
[-C--:B0-----:R-:W-:Y:S01]  /*5160*/  FMUL R5, R38, R19.reuse ;  /* 0x0000001326057220 */ /* 0x081fe20000400000 */
[C---:B------:R-:W-:Y:S01]  /*5170*/  ISETP.GT.AND P2, PT, R4.reuse, 0x21, PT ;  /* 0x000000210400780c */ /* 0x040fe20003f44270 */
[----:B------:R0:W-:Y:S01]  /*5180*/  @P5 STG.E desc[UR38][R6.64+0x60], R11 ;  /* 0x0000600b06005986 */ /* 0x0001e2000c101926 */
[----:B------:R-:W-:Y:S01]  /*5190*/  ISETP.GT.AND P5, PT, R3, RZ, P0 ;  /* 0x000000ff0300720c */ /* 0x000fe200007a4270 */
[----:B------:R-:W-:Y:S01]  /*51a0*/  FMUL R67, R67, R19 ;  /* 0x0000001343437220 */ /* 0x000fe20000400000 */
[----:B------:R-:W-:Y:S01]  /*51b0*/  F2FP.TF32.F32.PACK_B R5, R5 ;  /* 0x00000005ff05723e */ /* 0x000fe200024050ff */
[----:B------:R-:W-:Y:S01]  /*51c0*/  @P3 STG.E desc[UR38][R6.64+0x64], R37 ;  /* 0x0000642506003986 */ /* 0x000fe2000c101926 */
[----:B------:R-:W-:Y:S01]  /*51d0*/  ISETP.GT.AND P3, PT, R3, RZ, P2 ;  /* 0x000000ff0300720c */ /* 0x000fe20001764270 */
[----:B------:R-:W-:Y:S01]  /*51e0*/  FMUL R69, R69, R19 ;  /* 0x0000001345457220 */ /* 0x000fe20000400000 */
[----:B------:R-:W-:Y:S01]  /*51f0*/  F2FP.TF32.F32.PACK_B R41, R41 ;  /* 0x00000029ff29723e */ /* 0x000fe200024050ff */
[----:B------:R1:W-:Y:S01]  /*5200*/  @P1 STG.E desc[UR38][R8.64+0x60], R5 ;  /* 0x0000600508001986 */ /* 0x0003e2000c101926 */
[----:B------:R-:W-:Y:S01]  /*5210*/  ISETP.GT.AND P1, PT, R4, 0x28, PT ;  /* 0x000000280400780c */ /* 0x000fe20003f24270 */
[-C--:B------:R-:W-:Y:S01]  /*5220*/  FMUL R71, R71, R19.reuse ;  /* 0x0000001347477220 */ /* 0x080fe20000400000 */
[C---:B------:R-:W-:Y:S01]  /*5230*/  ISETP.GT.AND P0, PT, R3.reuse, 0x8, P0 ;  /* 0x000000080300780c */ /* 0x040fe20000704270 */
[----:B------:R-:W-:Y:S01]  /*5240*/  @P4 STG.E desc[UR38][R8.64+0x64], R39 ;  /* 0x0000642708004986 */ /* 0x000fe2000c101926 */
[C---:B------:R-:W-:Y:S01]  /*5250*/  ISETP.GT.AND P4, PT, R3.reuse, 0x8, P2 ;  /* 0x000000080300780c */ /* 0x040fe20001784270 */
[-C--:B0-----:R-:W-:Y:S01]  /*5260*/  FMUL R11, R44, R19.reuse ;  /* 0x000000132c0b7220 */ /* 0x081fe20000400000 */
[----:B------:R-:W-:Y:S01]  /*5270*/  ISETP.GT.AND P2, PT, R4, 0x29, PT ;  /* 0x000000290400780c */ /* 0x000fe20003f44270 */
[----:B------:R0:W-:Y:S01]  /*5280*/  @P5 STG.E desc[UR38][R6.64+0x80], R13 ;  /* 0x0000800d06005986 */ /* 0x0001e2000c101926 */
[----:B------:R-:W-:Y:S01]  /*5290*/  ISETP.GT.AND P5, PT, R3, RZ, P1 ;  /* 0x000000ff0300720c */ /* 0x000fe20000fa4270 */
[----:B------:R-:W-:Y:S01]  /*52a0*/  FMUL R73, R73, R19 ;  /* 0x0000001349497220 */ /* 0x000fe20000400000 */
[----:B------:R-:W-:Y:S01]  /*52b0*/  F2FP.TF32.F32.PACK_B R43, R43 ;  /* 0x0000002bff2b723e */ /* 0x000fe200024050ff */
[-C--:B-1----:R-:W-:Y:S01]  /*52c0*/  FMUL R5, R42, R19.reuse ;  /* 0x000000132a057220 */ /* 0x082fe20000400000 */
[----:B------:R-:W-:Y:S01]  /*52d0*/  @P3 STG.E desc[UR38][R6.64+0x84], R41 ;  /* 0x0000842906003986 */ /* 0x000fe2000c101926 */
[----:B------:R-:W-:Y:S01]  /*52e0*/  ISETP.GT.AND P3, PT, R3, RZ, P2 ;  /* 0x000000ff0300720c */ /* 0x000fe20001764270 */
[----:B------:R-:W-:Y:S01]  /*52f0*/  FMUL R75, R75, R19 ;  /* 0x000000134b4b7220 */ /* 0x000fe20000400000 */
[----:B------:R-:W-:Y:S01]  /*5300*/  F2FP.TF32.F32.PACK_B R11, R11 ;  /* 0x0000000bff0b723e */ /* 0x000fe200024050ff */
[----:B------:R-:W-:Y:S01]  /*5310*/  FMUL R77, R77, R19 ;  /* 0x000000134d4d7220 */ /* 0x000fe20000400000 */
[----:B------:R-:W-:Y:S01]  /*5320*/  F2FP.TF32.F32.PACK_B R5, R5 ;  /* 0x00000005ff05723e */ /* 0x000fe200024050ff */
[----:B------:R-:W-:Y:S01]  /*5330*/  FMUL R79, R79, R19 ;  /* 0x000000134f4f7220 */ /* 0x000fe20000400000 */
[----:B------:R-:W-:Y:S01]  /*5340*/  F2FP.TF32.F32.PACK_B R45, R45 ;  /* 0x0000002dff2d723e */ /* 0x000fe200024050ff */
[-C--:B0-----:R-:W-:Y:S01]  /*5350*/  FMUL R13, R48, R19.reuse ;  /* 0x00000013300d7220 */ /* 0x081fe20000400000 */
[----:B------:R-:W-:Y:S01]  /*5360*/  ISETP.GT.AND P1, PT, R3, 0x8, P1 ;  /* 0x000000080300780c */ /* 0x000fe20000f24270 */
[----:B------:R0:W-:Y:S01]  /*5370*/  @P0 STG.E desc[UR38][R8.64+0x80], R5 ;  /* 0x0000800508000986 */ /* 0x0001e2000c101926 */
[----:B------:R-:W-:Y:S01]  /*5380*/  ISETP.GT.AND P0, PT, R4, 0x30, PT ;  /* 0x000000300400780c */ /* 0x000fe20003f04270 */
[----:B------:R-:W-:Y:S01]  /*5390*/  FMUL R81, R81, R19 ;  /* 0x0000001351517220 */ /* 0x000fe20000400000 */
[----:B------:R-:W-:Y:S01]  /*53a0*/  F2FP.TF32.F32.PACK_B R47, R47 ;  /* 0x0000002fff2f723e */ /* 0x000fe200024050ff */
[----:B------:R-:W-:Y:S01]  /*53b0*/  @P4 STG.E desc[UR38][R8.64+0x84], R43 ;  /* 0x0000842b08004986 */ /* 0x000fe2000c101926 */
[C---:B------:R-:W-:Y:S01]  /*53c0*/  ISETP.GT.AND P4, PT, R3.reuse, 0x8, P2 ;  /* 0x000000080300780c */ /* 0x040fe20001784270 */
[-C--:B------:R-:W-:Y:S01]  /*53d0*/  FMUL R15, R82, R19.reuse ;  /* 0x00000013520f7220 */ /* 0x080fe20000400000 */
[----:B------:R-:W-:Y:S01]  /*53e0*/  ISETP.GT.AND P2, PT, R4, 0x31, PT ;  /* 0x000000310400780c */ /* 0x000fe20003f44270 */
[----:B------:R1:W-:Y:S01]  /*53f0*/  @P5 STG.E desc[UR38][R6.64+0xa0], R11 ;  /* 0x0000a00b06005986 */ /* 0x0003e2000c101926 */
[----:B------:R-:W-:Y:S01]  /*5400*/  ISETP.GT.AND P5, PT, R3, RZ, P0 ;  /* 0x000000ff0300720c */ /* 0x000fe200007a4270 */
[----:B------:R-:W-:Y:S01]  /*5410*/  FMUL R83, R83, R19 ;  /* 0x0000001353537220 */ /* 0x000fe20000400000 */
[----:B------:R-:W-:Y:S01]  /*5420*/  F2FP.TF32.F32.PACK_B R13, R13 ;  /* 0x0000000dff0d723e */ /* 0x000fe200024050ff */
[-C--:B0-----:R-:W-:Y:S01]  /*5430*/  FMUL R5, R46, R19.reuse ;  /* 0x000000132e057220 */ /* 0x081fe20000400000 */
[----:B------:R-:W-:Y:S01]  /*5440*/  @P3 STG.E desc[UR38][R6.64+0xa4], R45 ;  /* 0x0000a42d06003986 */ /* 0x000fe2000c101926 */
[----:B------:R-:W-:Y:S01]  /*5450*/  ISETP.GT.AND P3, PT, R3, RZ, P2 ;  /* 0x000000ff0300720c */ /* 0x000fe20001764270 */
[----:B------:R-:W-:Y:S01]  /*5460*/  FMUL R21, R84, R19 ;  /* 0x0000001354157220 */ /* 0x000fe20000400000 */
[----:B------:R-:W-:Y:S01]  /*5470*/  F2FP.TF32.F32.PACK_B R49, R49 ;  /* 0x00000031ff31723e */ /* 0x000fe200024050ff */
[----:B------:R-:W-:Y:S01]  /*5480*/  FMUL R85, R85, R19 ;  /* 0x0000001355557220 */ /* 0x000fe20000400000 */
[----:B------:R-:W-:Y:S01]  /*5490*/  F2FP.TF32.F32.PACK_B R5, R5 ;  /* 0x00000005ff05723e */ /* 0x000fe200024050ff */
[-C--:B------:R-:W-:Y:S01]  /*54a0*/  FMUL R87, R87, R19.reuse ;  /* 0x0000001357577220 */ /* 0x080fe20000400000 */
[----:B------:R-:W-:Y:S01]  /*54b0*/  ISETP.GT.AND P0, PT, R3, 0x8, P0 ;  /* 0x000000080300780c */ /* 0x000fe20000704270 */
[----:B-1----:R-:W-:Y:S01]  /*54c0*/  FMUL R11, R52, R19 ;  /* 0x00000013340b7220 */ /* 0x002fe20000400000 */
[----:B------:R-:W-:Y:S01]  /*54d0*/  F2FP.TF32.F32.PACK_B R51, R51 ;  /* 0x00000033ff33723e */ /* 0x000fe200024050ff */
[----:B------:R0:W-:Y:S01]  /*54e0*/  @P1 STG.E desc[UR38][R8.64+0xa0], R5 ;  /* 0x0000a00508001986 */ /* 0x0001e2000c101926 */
[----:B------:R-:W-:-:S02]  /*54f0*/  ISETP.GT.AND P1, PT, R4, 0x38, PT ;  /* 0x000000380400780c */ /* 0x000fc40003f24270 */
[----:B------:R-:W-:Y:S01]  /*5500*/  F2FP.TF32.F32.PACK_B R11, R11 ;  /* 0x0000000bff0b723e */ /* 0x000fe200024050ff */
[----:B------:R-:W-:Y:S01]  /*5510*/  @P4 STG.E desc[UR38][R8.64+0xa4], R47 ;  /* 0x0000a42f08004986 */ /* 0x000fe2000c101926 */
[C---:B------:R-:W-:Y:S02]  /*5520*/  ISETP.GT.AND P4, PT, R3.reuse, 0x8, P2 ;  /* 0x000000080300780c */ /* 0x040fe40001784270 */
[----:B------:R-:W-:Y:S01]  /*5530*/  ISETP.GT.AND P2, PT, R4, 0x39, PT ;  /* 0x000000390400780c */ /* 0x000fe20003f44270 */
[----:B------:R1:W-:Y:S01]  /*5540*/  @P5 STG.E desc[UR38][R6.64+0xc0], R13 ;  /* 0x0000c00d06005986 */ /* 0x0003e2000c101926 */
[C---:B------:R-:W-:Y:S02]  /*5550*/  ISETP.GT.AND P5, PT, R3.reuse, RZ, P1 ;  /* 0x000000ff0300720c */ /* 0x040fe40000fa4270 */
[----:B------:R-:W-:Y:S01]  /*5560*/  F2FP.TF32.F32.PACK_B R53, R53 ;  /* 0x00000035ff35723e */ /* 0x000fe200024050ff */
[----:B0-----:R-:W-:Y:S01]  /*5570*/  FMUL R5, R50, R19 ;  /* 0x0000001332057220 */ /* 0x001fe20000400000 */
[----:B------:R-:W-:Y:S01]  /*5580*/  @P3 STG.E desc[UR38][R6.64+0xc4], R49 ;  /* 0x0000c43106003986 */ /* 0x000fe2000c101926 */
[----:B------:R-:W-:-:S02]  /*5590*/  ISETP.GT.AND P3, PT, R3, RZ, P2 ;  /* 0x000000ff0300720c */ /* 0x000fc40001764270 */
[----:B------:R-:W-:Y:S02]  /*55a0*/  ISETP.GT.AND P1, PT, R3, 0x8, P1 ;  /* 0x000000080300780c */ /* 0x000fe40000f24270 */
[----:B------:R-:W-:Y:S01]  /*55b0*/  F2FP.TF32.F32.PACK_B R5, R5 ;  /* 0x00000005ff05723e */ /* 0x000fe200024050ff */
[----:B-1----:R-:W-:Y:S01]  /*55c0*/  FMUL R13, R56, R19 ;  /* 0x00000013380d7220 */ /* 0x002fe20000400000 */
[----:B------:R-:W-:-:S03]  /*55d0*/  F2FP.TF32.F32.PACK_B R55, R55 ;  /* 0x00000037ff37723e */ /* 0x000fc600024050ff */
[----:B------:R0:W-:Y:S01]  /*55e0*/  @P0 STG.E desc[UR38][R8.64+0xc0], R5 ;  /* 0x0000c00508000986 */ /* 0x0001e2000c101926 */
[C---:B------:R-:W-:Y:S02]  /*55f0*/  ISETP.GT.AND P0, PT, R4.reuse, 0x40, PT ;  /* 0x000000400400780c */ /* 0x040fe40003f04270 */
        /* <DEDUP_REMOVED lines=71> */
[----:B------:R-:W-:Y:S01]  /*5a70*/  @P3 STG.E desc[UR38][R6.64+0x164], R69 ;  /* 0x0001644506003986 */ /* 0x000fe2000c101926 */
[----:B0-----:R-:W-:Y:S01]  /*5a80*/  FMUL R5, R70, R19 ;  /* 0x0000001346057220 */ /* 0x001fe20000400000 */
[----:B------:R-:W-:-:S02]  /*5a90*/  ISETP.GT.AND P3, PT, R3, RZ, P2 ;  /* 0x000000ff0300720c */ /* 0x000fc40001764270 */
[----:B------:R-:W-:Y:S02]  /*5aa0*/  ISETP.GT.AND P0, PT, R3, 0x8, P0 ;  /* 0x000000080300780c */ /* 0x000fe40000704270 */
[----:B------:R-:W-:Y:S01]  /*5ab0*/  F2FP.TF32.F32.PACK_B R5, R5 ;  /* 0x00000005ff05723e */ /* 0x000fe200024050ff */
[----:B-1----:R-:W-:Y:S01]  /*5ac0*/  FMUL R11, R76, R19 ;  /* 0x000000134c0b7220 */ /* 0x002fe20000400000 */
[----:B------:R-:W-:-:S03]  /*5ad0*/  F2FP.TF32.F32.PACK_B R75, R75 ;  /* 0x0000004bff4b723e */ /* 0x000fc600024050ff */
[----:B------:R0:W-:Y:S01]  /*5ae0*/  @P1 STG.E desc[UR38][R8.64+0x160], R5 ;  /* 0x0001600508001986 */ /* 0x0001e2000c101926 */
[----:B------:R-:W-:Y:S02]  /*5af0*/  F2FP.TF32.F32.PACK_B R77, R77 ;  /* 0x0000004dff4d723e */ /* 0x000fe400024050ff */
[----:B------:R-:W-:Y:S01]  /*5b00*/  F2FP.TF32.F32.PACK_B R11, R11 ;  /* 0x0000000bff0b723e */ /* 0x000fe200024050ff */
[----:B------:R-:W-:Y:S01]  /*5b10*/  @P4 STG.E desc[UR38][R8.64+0x164], R71 ;  /* 0x0001644708004986 */ /* 0x000fe2000c101926 */
[C---:B------:R-:W-:Y:S02]  /*5b20*/  ISETP.GT.AND P4, PT, R4.reuse, 0x68, PT ;  /* 0x000000680400780c */ /* 0x040fe40003f84270 */
[----:B------:R-:W-:Y:S01]  /*5b30*/  F2FP.TF32.F32.PACK_B R79, R79 ;  /* 0x0000004fff4f723e */ /* 0x000fe200024050ff */
[----:B------:R1:W-:Y:S01]  /*5b40*/  @P5 STG.E desc[UR38][R6.64+0x180], R13 ;  /* 0x0001800d06005986 */ /* 0x0003e2000c101926 */
[----:B------:R-:W-:Y:S02]  /*5b50*/  ISETP.GT.AND P5, PT, R4, 0x69, PT ;  /* 0x000000690400780c */ /* 0x000fe40003fa4270 */
[----:B------:R-:W-:Y:S01]  /*5b60*/  F2FP.TF32.F32.PACK_B R81, R81 ;  /* 0x00000051ff51723e */ /* 0x000fe200024050ff */
[----:B------:R-:W-:Y:S01]  /*5b70*/  @P3 STG.E desc[UR38][R6.64+0x184], R73 ;  /* 0x0001844906003986 */ /* 0x000fe2000c101926 */
[C---:B------:R-:W-:Y:S01]  /*5b80*/  ISETP.GT.AND P3, PT, R3.reuse, 0x8, P2 ;  /* 0x000000080300780c */ /* 0x040fe20001764270 */
[----:B0-----:R-:W-:Y:S01]  /*5b90*/  FMUL R5, R74, R19 ;  /* 0x000000134a057220 */ /* 0x001fe20000400000 */
[----:B------:R-:W-:-:S02]  /*5ba0*/  ISETP.GT.AND P2, PT, R3, RZ, P4 ;  /* 0x000000ff0300720c */ /* 0x000fc40002744270 */
[C---:B------:R-:W-:Y:S02]  /*5bb0*/  ISETP.GT.AND P1, PT, R3.reuse, RZ, P5 ;  /* 0x000000ff0300720c */ /* 0x040fe40002f24270 */
[C---:B------:R-:W-:Y:S01]  /*5bc0*/  ISETP.GT.AND P4, PT, R3.reuse, 0x8, P4 ;  /* 0x000000080300780c */ /* 0x040fe20002784270 */
[----:B-1----:R-:W-:Y:S01]  /*5bd0*/  FMUL R13, R78, R19 ;  /* 0x000000134e0d7220 */ /* 0x002fe20000400000 */
[----:B------:R-:W-:Y:S02]  /*5be0*/  F2FP.TF32.F32.PACK_B R5, R5 ;  /* 0x00000005ff05723e */ /* 0x000fe400024050ff */
[----:B------:R-:W-:Y:S02]  /*5bf0*/  ISETP.GT.AND P5, PT, R3, 0x8, P5 ;  /* 0x000000080300780c */ /* 0x000fe40002fa4270 */
[----:B------:R-:W-:Y:S01]  /*5c00*/  F2FP.TF32.F32.PACK_B R13, R13 ;  /* 0x0000000dff0d723e */ /* 0x000fe200024050ff */
[----:B------:R0:W-:Y:S01]  /*5c10*/  @P0 STG.E desc[UR38][R8.64+0x180], R5 ;  /* 0x0001800508000986 */ /* 0x0001e2000c101926 */
[----:B------:R-:W-:-:S02]  /*5c20*/  ISETP.GT.AND P0, PT, R4, 0x79, PT ;  /* 0x000000790400780c */ /* 0x000fc40003f04270 */
[----:B------:R-:W-:Y:S01]  /*5c30*/  F2FP.TF32.F32.PACK_B R15, R15 ;  /* 0x0000000fff0f723e */ /* 0x000fe200024050ff */
[----:B------:R-:W-:Y:S01]  /*5c40*/  @P3 STG.E desc[UR38][R8.64+0x184], R75 ;  /* 0x0001844b08003986 */ /* 0x000fe2000c101926 */
[C---:B------:R-:W-:Y:S02]  /*5c50*/  ISETP.GT.AND P3, PT, R4.reuse, 0x70, PT ;  /* 0x000000700400780c */ /* 0x040fe40003f64270 */
[----:B------:R-:W-:Y:S01]  /*5c60*/  F2FP.TF32.F32.PACK_B R83, R83 ;  /* 0x00000053ff53723e */ /* 0x000fe200024050ff */
[----:B------:R1:W-:Y:S01]  /*5c70*/  @P2 STG.E desc[UR38][R6.64+0x1a0], R11 ;  /* 0x0001a00b06002986 */ /* 0x0003e2000c101926 */
[C---:B------:R-:W-:Y:S02]  /*5c80*/  ISETP.GT.AND P2, PT, R4.reuse, 0x71, PT ;  /* 0x000000710400780c */ /* 0x040fe40003f44270 */
[----:B------:R-:W-:Y:S01]  /*5c90*/  F2FP.TF32.F32.PACK_B R21, R21 ;  /* 0x00000015ff15723e */ /* 0x000fe200024050ff */
[----:B------:R-:W-:Y:S01]  /*5ca0*/  @P1 STG.E desc[UR38][R6.64+0x1a4], R77 ;  /* 0x0001a44d06001986 */ /* 0x000fe2000c101926 */
[----:B------:R-:W-:Y:S01]  /*5cb0*/  ISETP.GT.AND P1, PT, R4, 0x78, PT ;  /* 0x000000780400780c */ /* 0x000fe20003f24270 */
[----:B------:R-:W-:Y:S01]  /*5cc0*/  @P4 IMAD.MOV.U32 R4, RZ, RZ, R8 ;  /* 0x000000ffff044224 */ /* 0x000fe200078e0008 */
[----:B------:R-:W-:Y:S01]  /*5cd0*/  F2FP.TF32.F32.PACK_B R85, R85 ;  /* 0x00000055ff55723e */ /* 0x000fe200024050ff */
[----:B0-----:R-:W-:Y:S01]  /*5ce0*/  @P4 IMAD.MOV.U32 R5, RZ, RZ, R9 ;  /* 0x000000ffff054224 */ /* 0x001fe200078e0009 */
[----:B------:R-:W-:Y:S01]  /*5cf0*/  F2FP.TF32.F32.PACK_B R87, R87 ;  /* 0x00000057ff57723e */ /* 0x000fe200024050ff */
[----:B-1----:R-:W-:-:S03]  /*5d00*/  FMUL R11, R80, R19 ;  /* 0x00000013500b7220 */ /* 0x002fc60000400000 */
[----:B------:R0:W-:Y:S01]  /*5d10*/  @P4 STG.E desc[UR38][R4.64+0x1a0], R13 ;  /* 0x0001a00d04004986 */ /* 0x0001e2000c101926 */
[C---:B------:R-:W-:Y:S02]  /*5d20*/  ISETP.GT.AND P4, PT, R3.reuse, RZ, P3 ;  /* 0x000000ff0300720c */ /* 0x040fe40001f84270 */
[----:B------:R-:W-:Y:S02]  /*5d30*/  ISETP.GT.AND P3, PT, R3, 0x8, P3 ;  /* 0x000000080300780c */ /* 0x000fe40001f64270 */
[----:B------:R-:W-:Y:S01]  /*5d40*/  F2FP.TF32.F32.PACK_B R11, R11 ;  /* 0x0000000bff0b723e */ /* 0x000fe200024050ff */
[----:B0-----:R-:W-:Y:S02]  /*5d50*/  @P5 IMAD.MOV.U32 R4, RZ, RZ, R8 ;  /* 0x000000ffff045224 */ /* 0x001fe400078e0008 */
[----:B------:R-:W-:Y:S01]  /*5d60*/  FMUL R13, R86, R19 ;  /* 0x00000013560d7220 */ /* 0x000fe20000400000 */
[----:B------:R-:W-:-:S04]  /*5d70*/  @P5 IMAD.MOV.U32 R5, RZ, RZ, R9 ;  /* 0x000000ffff055224 */ /* 0x000fc800078e0009 */
[----:B------:R-:W-:Y:S01]  /*5d80*/  F2FP.TF32.F32.PACK_B R13, R13 ;  /* 0x0000000dff0d723e */ /* 0x000fe200024050ff */
[----:B------:R0:W-:Y:S01]  /*5d90*/  @P5 STG.E desc[UR38][R4.64+0x1a4], R79 ;  /* 0x0001a44f04005986 */ /* 0x0001e2000c101926 */
[C---:B------:R-:W-:Y:S02]  /*5da0*/  ISETP.GT.AND P5, PT, R3.reuse, RZ, P2 ;  /* 0x000000ff0300720c */ /* 0x040fe400017a4270 */
[----:B------:R-:W-:Y:S01]  /*5db0*/  ISETP.GT.AND P2, PT, R3, 0x8, P2 ;  /* 0x000000080300780c */ /* 0x000fe20001744270 */
[----:B0-----:R-:W-:Y:S02]  /*5dc0*/  @P4 IMAD.MOV.U32 R4, RZ, RZ, R6 ;  /* 0x000000ffff044224 */ /* 0x001fe400078e0006 */
[----:B------:R-:W-:-:S05]  /*5dd0*/  @P4 IMAD.MOV.U32 R5, RZ, RZ, R7 ;  /* 0x000000ffff054224 */ /* 0x000fca00078e0007 */
        /* <DEDUP_REMOVED lines=10> */
[----:B------:R0:W-:Y:S02]  /*5e80*/  @P3 STG.E desc[UR38][R4.64+0x1c0], R15 ;  /* 0x0001c00f04003986 */ /* 0x0001e4000c101926 */
[----:B0-----:R-:W-:Y:S02]  /*5e90*/  @P2 IMAD.MOV.U32 R4, RZ, RZ, R8 ;  /* 0x000000ffff042224 */ /* 0x001fe400078e0008 */
[----:B------:R-:W-:-:S05]  /*5ea0*/  @P2 IMAD.MOV.U32 R5, RZ, RZ, R9 ;  /* 0x000000ffff052224 */ /* 0x000fca00078e0009 */
[----:B------:R0:W-:Y:S02]  /*5eb0*/  @P2 STG.E desc[UR38][R4.64+0x1c4], R83 ;  /* 0x0001c45304002986 */ /* 0x0001e4000c101926 */
[----:B0-----:R-:W-:Y:S02]  /*5ec0*/  @P4 IMAD.MOV.U32 R4, RZ, RZ, R6 ;  /* 0x000000ffff044224 */ /* 0x001fe400078e0006 */
[----:B------:R-:W-:-:S05]  /*5ed0*/  @P4 IMAD.MOV.U32 R5, RZ, RZ, R7 ;  /* 0x000000ffff054224 */ /* 0x000fca00078e0007 */
[----:B------:R0:W-:Y:S04]  /*5ee0*/  @P4 STG.E desc[UR38][R4.64+0x1e0], R21 ;  /* 0x0001e01504004986 */ /* 0x0001e8000c101926 */
[----:B------:R1:W-:Y:S01]  /*5ef0*/  @P5 STG.E desc[UR38][R6.64+0x1e4], R85 ;  /* 0x0001e45506005986 */ /* 0x0003e2000c101926 */
[----:B0-----:R-:W-:Y:S02]  /*5f00*/  @P1 IMAD.MOV.U32 R4, RZ, RZ, R8 ;  /* 0x000000ffff041224 */ /* 0x001fe400078e0008 */
[----:B------:R-:W-:-:S05]  /*5f10*/  @P1 IMAD.MOV.U32 R5, RZ, RZ, R9 ;  /* 0x000000ffff051224 */ /* 0x000fca00078e0009 */
[----:B------:R1:W-:Y:S04]  /*5f20*/  @P1 STG.E desc[UR38][R4.64+0x1e0], R13 ;  /* 0x0001e00d04001986 */ /* 0x0003e8000c101926 */
[----:B------:R1:W-:Y:S02]  /*5f30*/  @P0 STG.E desc[UR38][R8.64+0x1e4], R87 ;  /* 0x0001e45708000986 */ /* 0x0003e4000c101926 */
.L_x_154:
[----:B------:R-:W-:Y:S05]  /*5f40*/  BSYNC B0 ;  /* 0x0000000000007941 */ /* 0x000fea0003800000 */
.L_x_28:
[----:B------:R-:W-:Y:S01]  /*5f50*/  IADD3 R16, P0, R16, UR36, RZ ;  /* 0x0000002410107c10 */ /* 0x000fe2000ff1e0ff */
[----:B------:R-:W-:Y:S01]  /*5f60*/  ULDC.64 UR4, c[0x0][0x650] ;  /* 0x0001940000047ab9 */ /* 0x000fe20000000a00 */
[----:B------:R-:W-:Y:S01]  /*5f70*/  PRMT R3, RZ, 0x7610, R3 ;  /* 0x00007610ff037816 */ /* 0x000fe20000000003 */
[----:B------:R-:W-:Y:S01]  /*5f80*/  IMAD.MOV.U32 R100, RZ, RZ, -0x1 ;  /* 0xffffffffff647424 */ /* 0x000fe200078e00ff */
[----:B------:R-:W-:Y:S01]  /*5f90*/  IADD3.X R17, R17, UR42, RZ, P0, !PT ;  /* 0x0000002a11117c10 */ /* 0x000fe200087fe4ff */
[----:B--2---:R-:W-:Y:S01]  /*5fa0*/  IMAD.MOV.U32 R99, RZ, RZ, -0x1 ;  /* 0xffffffffff637424 */ /* 0x004fe200078e00ff */
[----:B------:R-:W-:-:S04]  /*5fb0*/  ISETP.GE.U32.AND P0, PT, R16, UR4, PT ;  /* 0x0000000410007c0c */ /* 0x000fc8000bf06070 */
[----:B------:R-:W-:-:S13]  /*5fc0*/  ISETP.GE.U32.AND.EX P0, PT, R17, UR5, PT, P0 ;  /* 0x0000000511007c0c */ /* 0x000fda000bf06100 */
[----:B------:R-:W-:Y:S05]  /*5fd0*/  @P0 BRA `(.L_x_155) ;  /* 0x00000004004c0947 */ /* 0x000fea0003800000 */
[----:B0-----:R-:W0:Y:S01]  /*5fe0*/  LDC.64 R10, c[0x0][0x628] ;  /* 0x00018a00ff0a7b82 */ /* 0x001e220000000a00 */
[----:B-1--4-:R-:W1:Y:S01]  /*5ff0*/  S2R R12, SR_CTAID.X ;  /* 0x00000000000c7919 */ /* 0x012e620000002500 */
[----:B---3--:R-:W-:Y:S02]  /*6000*/  IMAD.MOV.U32 R8, RZ, RZ, R16 ;  /* 0x000000ffff087224 */ /* 0x008fe400078e0010 */
[----:B------:R-:W-:Y:S01]  /*6010*/  IMAD.MOV.U32 R9, RZ, RZ, R17 ;  /* 0x000000ffff097224 */ /* 0x000fe200078e0011 */
[----:B------:R-:W2:Y:S03]  /*6020*/  S2R R20, SR_CTAID.Y ;  /* 0x0000000000147919 */ /* 0x000ea60000002600 */
[----:B------:R-:W3:Y:S08]  /*6030*/  LDC R0, c[0x0][0x630] ;  /* 0x00018c00ff007b82 */ /* 0x000ef00000000800 */
[----:B------:R-:W4:Y:S01]  /*6040*/  LDC.64 R14, c[0x0][0x620] ;  /* 0x00018800ff0e7b82 */ /* 0x000f220000000a00 */
[----:B0-----:R-:W-:-:S04]  /*6050*/  ISETP.NE.U32.AND P0, PT, R10, RZ, PT ;  /* 0x000000ff0a00720c */ /* 0x001fc80003f05070 */
[----:B------:R-:W-:-:S13]  /*6060*/  ISETP.NE.AND.EX P0, PT, R11, RZ, PT, P0 ;  /* 0x000000ff0b00720c */ /* 0x000fda0003f05300 */
[----:B-1234-:R-:W-:Y:S05]  /*6070*/  @!P0 BRA `(.L_x_156) ;  /* 0x0000000000288947 */ /* 0x01efea0003800000 */
        /* <DEDUP_REMOVED lines=10> */
.L_x_156:
[-CC-:B------:R-:W-:Y:S01]  /*6120*/  SHF.R.U64 R99, R8, R0.reuse, R9.reuse ;  /* 0x0000000008637219 */ /* 0x180fe20000001209 */
[----:B------:R-:W0:Y:S01]  /*6130*/  LDC.64 R26, c[0x0][0x640] ;  /* 0x00019000ff1a7b82 */ /* 0x000e220000000a00 */
[----:B------:R-:W-:Y:S01]  /*6140*/  SHF.R.U32.HI R0, RZ, R0, R9 ;  /* 0x00000000ff007219 */ /* 0x000fe20000011609 */
[----:B------:R-:W-:Y:S01]  /*6150*/  ULDC UR4, c[0x0][0x150] ;  /* 0x0000540000047ab9 */ /* 0x000fe20000000800 */
[----:B------:R-:W-:Y:S02]  /*6160*/  IADD3 R3, P0, RZ, -R99, RZ ;  /* 0x80000063ff037210 */ /* 0x000fe40007f1e0ff */
[----:B------:R-:W-:-:S03]  /*6170*/  I2FP.F32.U32 R7, R12 ;  /* 0x0000000c00077245 */ /* 0x000fc60000201000 */
[----:B------:R-:W1:Y:S01]  /*6180*/  LDC R6, c[0x0][0x618] ;  /* 0x00018600ff067b82 */ /* 0x000e620000000800 */
[----:B------:R-:W-:Y:S02]  /*6190*/  IMAD.X R5, RZ, RZ, ~R0, P0 ;  /* 0x000000ffff057224 */ /* 0x000fe400000e0e00 */
[----:B------:R-:W-:Y:S01]  /*61a0*/  FMUL R7, R7, UR4 ;  /* 0x0000000407077c20 */ /* 0x000fe20008400000 */
[----:B------:R-:W-:Y:S01]  /*61b0*/  ULDC UR4, c[0x0][0x154] ;  /* 0x0000550000047ab9 */ /* 0x000fe20000000800 */
[-C--:B------:R-:W-:Y:S02]  /*61c0*/  IMAD R0, R5, R14.reuse, RZ ;  /* 0x0000000e05007224 */ /* 0x080fe400078e02ff */
[C---:B------:R-:W-:Y:S01]  /*61d0*/  IMAD.WIDE.U32 R4, R3.reuse, R14, R16 ;  /* 0x0000000e03047225 */ /* 0x040fe200078e0010 */
[----:B------:R-:W2:Y:S01]  /*61e0*/  LDC R8, c[0x0][0x608] ;  /* 0x00018200ff087b82 */ /* 0x000ea20000000800 */
[----:B------:R-:W3:Y:S02]  /*61f0*/  F2I.U32.TRUNC.NTZ R7, R7 ;  /* 0x0000000700077305 */ /* 0x000ee4000020f000 */
[----:B------:R-:W-:Y:S01]  /*6200*/  IMAD R3, R3, R15, R0 ;  /* 0x0000000f03037224 */ /* 0x000fe200078e0200 */
[----:B------:R-:W-:-:S03]  /*6210*/  I2FP.F32.U32 R0, R20 ;  /* 0x0000001400007245 */ /* 0x000fc60000201000 */
[----:B------:R-:W-:Y:S01]  /*6220*/  IMAD.IADD R3, R5, 0x1, R3 ;  /* 0x0000000105037824 */ /* 0x000fe200078e0203 */
[----:B------:R-:W4:Y:S01]  /*6230*/  LDC R11, c[0x0][0x658] ;  /* 0x00019600ff0b7b82 */ /* 0x000f220000000800 */
[----:B0-----:R-:W-:-:S04]  /*6240*/  ISETP.NE.U32.AND P0, PT, R26, RZ, PT ;  /* 0x000000ff1a00720c */ /* 0x001fc80003f05070 */
[----:B------:R-:W-:-:S03]  /*6250*/  ISETP.NE.AND.EX P0, PT, R27, RZ, PT, P0 ;  /* 0x000000ff1b00720c */ /* 0x000fc60003f05300 */
[----:B------:R-:W0:Y:S01]  /*6260*/  LDC R9, c[0x0][0x144] ;  /* 0x00005100ff097b82 */ /* 0x000e220000000800 */
[-C--:B-1----:R-:W-:Y:S01]  /*6270*/  SHF.R.U64 R10, R4, R6.reuse, R3 ;  /* 0x00000006040a7219 */ /* 0x082fe20000001203 */
[----:B---3--:R-:W-:Y:S01]  /*6280*/  IMAD.MOV R7, RZ, RZ, -R7 ;  /* 0x000000ffff077224 */ /* 0x008fe200078e0a07 */
[----:B------:R-:W-:Y:S01]  /*6290*/  SHF.R.U32.HI R3, RZ, R6, R3 ;  /* 0x00000006ff037219 */ /* 0x000fe20000011603 */
[----:B------:R-:W-:-:S04]  /*62a0*/  FMUL R6, R0, UR4 ;  /* 0x0000000400067c20 */ /* 0x000fc80008400000 */
[----:B------:R-:W1:Y:S01]  /*62b0*/  LDC R21, c[0x0][0x148] ;  /* 0x00005200ff157b82 */ /* 0x000e620000000800 */
[----:B------:R3:W0:Y:S01]  /*62c0*/  F2I.U32.TRUNC.NTZ R14, R6 ;  /* 0x00000006000e7305 */ /* 0x000622000020f000 */
[-CC-:B--2---:R-:W-:Y:S02]  /*62d0*/  SHF.R.U64 R13, R10, R8.reuse, R3.reuse ;  /* 0x000000080a0d7219 */ /* 0x184fe40000001203 */
[----:B------:R-:W-:-:S04]  /*62e0*/  SHF.R.U32.HI R0, RZ, R8, R3 ;  /* 0x00000008ff007219 */ /* 0x000fc80000011603 */
[----:B-----5:R-:W2:Y:S01]  /*62f0*/  LDC R24, c[0x0][0x648] ;  /* 0x00019200ff187b82 */ /* 0x020ea20000000800 */
[-CC-:B----4-:R-:W-:Y:S02]  /*6300*/  SHF.R.U64 R15, R13, R11.reuse, R0.reuse ;  /* 0x0000000b0d0f7219 */ /* 0x190fe40000001200 */
[----:B------:R-:W-:-:S03]  /*6310*/  SHF.R.U32.HI R5, RZ, R11, R0 ;  /* 0x0000000bff057219 */ /* 0x000fc60000011600 */
[----:B------:R-:W-:Y:S02]  /*6320*/  IMAD.MOV.U32 R4, RZ, RZ, R15 ;  /* 0x000000ffff047224 */ /* 0x000fe400078e000f */
[----:B------:R-:W4:Y:S01]  /*6330*/  LDC R28, c[0x0][0x638] ;  /* 0x00018e00ff1c7b82 */ /* 0x000f220000000800 */
[----:B0-----:R-:W-:-:S07]  /*6340*/  IMAD R25, R9, R7, R12 ;  /* 0x0000000709197224 */ /* 0x001fce00078e020c */
[----:B------:R-:W0:Y:S08]  /*6350*/  LDC R29, c[0x0][0x610] ;  /* 0x00018400ff1d7b82 */ /* 0x000e300000000800 */
[----:B------:R-:W0:Y:S01]  /*6360*/  LDC R30, c[0x0][0x600] ;  /* 0x00018000ff1e7b82 */ /* 0x000e220000000800 */
[----:B-123--:R-:W-:Y:S05]  /*6370*/  @!P0 BRA `(.L_x_157) ;  /* 0x0000000000288947 */ /* 0x00efea0003800000 */
        /* <DEDUP_REMOVED lines=10> */
.L_x_157:
[----:B------:R-:W-:Y:S01]  /*6420*/  ISETP.NE.AND P0, PT, R2, 0x1, PT ;  /* 0x000000010200780c */ /* 0x000fe20003f05270 */
[----:B------:R-:W-:Y:S01]  /*6430*/  IMAD.MOV R14, RZ, RZ, -R14 ;  /* 0x000000ffff0e7224 */ /* 0x000fe200078e0a0e */
[----:B------:R-:W-:Y:S02]  /*6440*/  SHF.R.U64 R0, R4, R24, R5 ;  /* 0x0000001804007219 */ /* 0x000fe40000001205 */
[----:B------:R-:W-:Y:S02]  /*6450*/  LOP3.LUT R3, R13, R96, RZ, 0xc0, !PT ;  /* 0x000000600d037212 */ /* 0x000fe400078ec0ff */
[----:B------:R-:W-:Y:S01]  /*6460*/  LOP3.LUT R10, R10, R95, RZ, 0xc0, !PT ;  /* 0x0000005f0a0a7212 */ /* 0x000fe200078ec0ff */
[----:B------:R-:W-:Y:S02]  /*6470*/  IMAD.MOV R4, RZ, RZ, -R0 ;  /* 0x000000ffff047224 */ /* 0x000fe400078e0a00 */
[----:B------:R-:W-:Y:S02]  /*6480*/  IMAD R0, R90, R0, R3 ;  /* 0x000000005a007224 */ /* 0x000fe400078e0203 */
[----:B----4-:R-:W-:-:S02]  /*6490*/  IMAD R3, R4, R28, R15 ;  /* 0x0000001c04037224 */ /* 0x010fc400078e020f */
[----:B------:R-:W-:Y:S02]  /*64a0*/  @P0 IMAD R25, R21, R14, R20 ;  /* 0x0000000e15190224 */ /* 0x000fe400078e0214 */
[----:B0-----:R-:W-:Y:S02]  /*64b0*/  IMAD R5, R3, R30, R10 ;  /* 0x0000001e03057224 */ /* 0x001fe400078e020a */
[----:B------:R-:W-:Y:S02]  /*64c0*/  IMAD R0, R0, R29, R25 ;  /* 0x0000001d00007224 */ /* 0x000fe400078e0219 */
[----:B------:R-:W-:-:S03]  /*64d0*/  IMAD.MOV.U32 R4, RZ, RZ, 0x1 ;  /* 0x00000001ff047424 */ /* 0x000fc600078e00ff */
[----:B------:R-:W-:Y:S02]  /*64e0*/  SEL R100, R5, R0, !P0 ;  /* 0x0000000005647207 */ /* 0x000fe40004000000 */
[----:B------:R-:W-:Y:S02]  /*64f0*/  PRMT R3, R4, 0x7610, R3 ;  /* 0x0000761004037816 */ /* 0x000fe40000000003 */
[----:B------:R-:W-:-:S07]  /*6500*/  SEL R0, R0, R5, !P0 ;  /* 0x0000000500007207 */ /* 0x000fce0004000000 */
.L_x_155:
[----:B------:R-:W-:Y:S01]  /*6510*/  UIMAD.WIDE.U32 UR4, UR41, 0x24924925, URZ ;  /* 0x24924925290478a5 */ /* 0x000fe2000f8e003f */
[----:B------:R-:W-:Y:S01]  /*6520*/  LOP3.LUT P0, RZ, R3, 0xff, RZ, 0xc0, !PT ;  /* 0x000000ff03ff7812 */ /* 0x000fe2000780c0ff */
[----:B------:R-:W-:Y:S02]  /*6530*/  IMAD.MOV.U32 R101, RZ, RZ, R0 ;  /* 0x000000ffff657224 */ /* 0x000fe400078e0000 */
[----:B------:R-:W-:-:S04]  /*6540*/  UIADD3 UR4, UR41, -UR5, URZ ;  /* 0x8000000529047290 */ /* 0x000fc8000fffe03f */
[----:B------:R-:W-:-:S04]  /*6550*/  ULEA.HI UR4, UR4, UR5, URZ, 0x1f ;  /* 0x0000000504047291 */ /* 0x000fc8000f8ff83f */
[----:B------:R-:W-:-:S04]  /*6560*/  USHF.R.U32.HI UR4, URZ, 0x2, UR4 ;  /* 0x000000023f047899 */ /* 0x000fc80008011604 */
[----:B------:R-:W-:Y:S01]  /*6570*/  UIMAD UR41, UR4, -0x7, UR41 ;  /* 0xfffffff9042978a4 */ /* 0x000fe2000f8e0229 */
[----:B------:R-:W-:Y:S11]  /*6580*/  @P0 BRA `(.L_x_158) ;  /* 0xffffffac00240947 */ /* 0x000ff6000383ffff */
[----:B------:R-:W-:Y:S05]  /*6590*/  EXIT ;  /* 0x000000000000794d */ /* 0x000fea0003800000 */
.L_x_3:
        /* <DEDUP_REMOVED lines=26> */
.L_x_160:
[--C-:B------:R-:W-:Y:S01]  /*6740*/  SHF.R.U64 R14, R12, R20, R13.reuse ;  /* 0x000000140c0e7219 */ /* 0x100fe2000000120d */
[----:B------:R-:W0:Y:S01]  /*6750*/  LDC R24, c[0x0][0x618] ;  /* 0x00018600ff187b82 */ /* 0x000e220000000800 */
[----:B------:R-:W-:Y:S01]  /*6760*/  I2FP.F32.U32 R8, R6 ;  /* 0x0000000600087245 */ /* 0x000fe20000201000 */
[----:B------:R-:W-:Y:S01]  /*6770*/  ULDC UR4, c[0x0][0x150] ;  /* 0x0000540000047ab9 */ /* 0x000fe20000000800 */
[----:B------:R-:W-:Y:S02]  /*6780*/  SHF.R.U32.HI R7, RZ, R20, R13 ;  /* 0x00000014ff077219 */ /* 0x000fe4000001160d */
[----:B------:R-:W-:Y:S01]  /*6790*/  IADD3 R11, P0, RZ, -R14, RZ ;  /* 0x8000000eff0b7210 */ /* 0x000fe20007f1e0ff */
[----:B------:R-:W-:Y:S01]  /*67a0*/  FMUL R13, R8, UR4 ;  /* 0x00000004080d7c20 */ /* 0x000fe20008400000 */
[----:B------:R-:W-:Y:S01]  /*67b0*/  ULDC UR4, c[0x0][0x154] ;  /* 0x0000550000047ab9 */ /* 0x000fe20000000800 */
[----:B------:R-:W1:Y:S02]  /*67c0*/  LDC.64 R26, c[0x0][0x640] ;  /* 0x00019000ff1a7b82 */ /* 0x000e640000000a00 */
[----:B------:R-:W-:-:S02]  /*67d0*/  IMAD.X R7, RZ, RZ, ~R7, P0 ;  /* 0x000000ffff077224 */ /* 0x000fc400000e0e07 */
[----:B------:R-:W2:Y:S01]  /*67e0*/  F2I.U32.TRUNC.NTZ R13, R13 ;  /* 0x0000000d000d7305 */ /* 0x000ea2000020f000 */
[----:B------:R-:W-:-:S03]  /*67f0*/  IMAD.WIDE.U32 R8, R11, R22, R16 ;  /* 0x000000160b087225 */ /* 0x000fc600078e0010 */
[----:B------:R-:W3:Y:S01]  /*6800*/  LDC R15, c[0x0][0x144] ;  /* 0x00005100ff0f7b82 */ /* 0x000ee20000000800 */
[----:B------:R-:W-:-:S04]  /*6810*/  IMAD R10, R7, R22, RZ ;  /* 0x00000016070a7224 */ /* 0x000fc800078e02ff */
[----:B------:R-:W-:Y:S02]  /*6820*/  IMAD R7, R11, R23, R10 ;  /* 0x000000170b077224 */ /* 0x000fe400078e020a */
[----:B------:R-:W-:Y:S01]  /*6830*/  IMAD.MOV.U32 R10, RZ, RZ, -0x1 ;  /* 0xffffffffff0a7424 */ /* 0x000fe200078e00ff */
[----:B------:R-:W4:Y:S01]  /*6840*/  LDC R20, c[0x0][0x608] ;  /* 0x00018200ff147b82 */ /* 0x000f220000000800 */
[----:B------:R-:W-:Y:S01]  /*6850*/  IMAD.IADD R7, R9, 0x1, R7 ;  /* 0x0000000109077824 */ /* 0x000fe200078e0207 */
[----:B------:R-:W-:-:S04]  /*6860*/  I2FP.F32.U32 R9, R5 ;  /* 0x0000000500097245 */ /* 0x000fc80000201000 */
[-C--:B0-----:R-:W-:Y:S01]  /*6870*/  SHF.R.U64 R12, R8, R24.reuse, R7 ;  /* 0x00000018080c7219 */ /* 0x081fe20000001207 */
[----:B--2---:R-:W-:Y:S01]  /*6880*/  IMAD.MOV R8, RZ, RZ, -R13 ;  /* 0x000000ffff087224 */ /* 0x004fe200078e0a0d */
[----:B------:R-:W0:Y:S01]  /*6890*/  LDC R11, c[0x0][0x658] ;  /* 0x00019600ff0b7b82 */ /* 0x000e220000000800 */
[----:B-1----:R-:W-:Y:S01]  /*68a0*/  ISETP.NE.U32.AND P0, PT, R26, RZ, PT ;  /* 0x000000ff1a00720c */ /* 0x002fe20003f05070 */
[----:B------:R-:W-:Y:S01]  /*68b0*/  FMUL R9, R9, UR4 ;  /* 0x0000000409097c20 */ /* 0x000fe20008400000 */
[----:B------:R-:W-:Y:S02]  /*68c0*/  SHF.R.U32.HI R7, RZ, R24, R7 ;  /* 0x00000018ff077219 */ /* 0x000fe40000011607 */
[----:B------:R-:W-:-:S03]  /*68d0*/  ISETP.NE.AND.EX P0, PT, R27, RZ, PT, P0 ;  /* 0x000000ff1b00720c */ /* 0x000fc60003f05300 */
[----:B------:R-:W1:Y:S01]  /*68e0*/  LDC R22, c[0x0][0x148] ;  /* 0x00005200ff167b82 */ /* 0x000e620000000800 */
[----:B---3--:R-:W-:Y:S02]  /*68f0*/  IMAD R23, R15, R8, R6 ;  /* 0x000000080f177224 */ /* 0x008fe400078e0206 */
[----:B------:R-:W-:-:S05]  /*6900*/  IMAD.MOV.U32 R8, RZ, RZ, 0x1 ;  /* 0x00000001ff087424 */ /* 0x000fca00078e00ff */
[----:B------:R-:W2:Y:S01]  /*6910*/  LDC R21, c[0x0][0x600] ;  /* 0x00018000ff157b82 */ /* 0x000ea20000000800 */
[-CC-:B----4-:R-:W-:Y:S02]  /*6920*/  SHF.R.U64 R15, R12, R20.reuse, R7.reuse ;  /* 0x000000140c0f7219 */ /* 0x190fe40000001207 */
[----:B------:R-:W-:Y:S02]  /*6930*/  SHF.R.U32.HI R6, RZ, R20, R7 ;  /* 0x00000014ff067219 */ /* 0x000fe40000011607 */
[----:B------:R3:W4:Y:S03]  /*6940*/  F2I.U32.TRUNC.NTZ R20, R9 ;  /* 0x0000000900147305 */ /* 0x000726000020f000 */
[----:B------:R-:W1:Y:S01]  /*6950*/  LDC R25, c[0x0][0x648] ;  /* 0x00019200ff197b82 */ /* 0x000e620000000800 */
[-C--:B0-----:R-:W-:Y:S02]  /*6960*/  SHF.R.U64 R19, R15, R11.reuse, R6 ;  /* 0x0000000b0f137219 */ /* 0x081fe40000001206 */
[----:B------:R-:W-:-:S02]  /*6970*/  SHF.L.U32 R10, R10, R11, RZ ;  /* 0x0000000b0a0a7219 */ /* 0x000fc400000006ff */
[-C--:B------:R-:W-:Y:S01]  /*6980*/  SHF.R.U32.HI R7, RZ, R11.reuse, R6 ;  /* 0x0000000bff077219 */ /* 0x080fe20000011606 */
[----:B------:R-:W-:Y:S01]  /*6990*/  IMAD.MOV.U32 R6, RZ, RZ, R19 ;  /* 0x000000ffff067224 */ /* 0x000fe200078e0013 */
[----:B------:R-:W-:Y:S01]  /*69a0*/  SHF.L.U32 R24, R8, R11, RZ ;  /* 0x0000000b08187219 */ /* 0x000fe200000006ff */
[----:B------:R-:W0:Y:S01]  /*69b0*/  LDC R28, c[0x0][0x638] ;  /* 0x00018e00ff1c7b82 */ /* 0x000e220000000800 */
[----:B------:R-:W-:-:S07]  /*69c0*/  LOP3.LUT R30, RZ, R10, RZ, 0x33, !PT ;  /* 0x0000000aff1e7212 */ /* 0x000fce00078e33ff */
[----:B------:R-:W0:Y:S01]  /*69d0*/  LDC R29, c[0x0][0x610] ;  /* 0x00018400ff1d7b82 */ /* 0x000e220000000800 */
[----:B---34-:R-:W-:Y:S05]  /*69e0*/  @!P0 BRA `(.L_x_161) ;  /* 0x0000000000288947 */ /* 0x018fea0003800000 */
[----:B------:R-:W3:Y:S02]  /*69f0*/  LDC R6, c[0x0][0x64c] ;  /* 0x00019300ff067b82 */ /* 0x000ee40000000800 */
[----:B---3--:R-:W-:-:S05]  /*6a00*/  IADD3 R11, P0, R19, R6, RZ ;  /* 0x00000006130b7210 */ /* 0x008fca0007f1e0ff */
        /* <DEDUP_REMOVED lines=8> */
.L_x_161:
[----:B------:R-:W-:Y:S01]  /*6a90*/  ISETP.NE.AND P0, PT, R2, 0x1, PT ;  /* 0x000000010200780c */ /* 0x000fe20003f05270 */
[----:B--2---:R-:W-:Y:S01]  /*6aa0*/  VIADD R9, R21, 0xffffffff ;  /* 0xffffffff15097836 */ /* 0x004fe20000000000 */
[----:B-1----:R-:W-:Y:S01]  /*6ab0*/  SHF.R.U64 R7, R6, R25, R7 ;  /* 0x0000001906077219 */ /* 0x002fe20000001207 */
[----:B------:R-:W-:Y:S01]  /*6ac0*/  IMAD.MOV R20, RZ, RZ, -R20 ;  /* 0x000000ffff147224 */ /* 0x000fe200078e0a14 */
[----:B------:R-:W-:Y:S02]  /*6ad0*/  LOP3.LUT R6, R15, R30, RZ, 0xc0, !PT ;  /* 0x0000001e0f067212 */ /* 0x000fe400078ec0ff */
[----:B------:R-:W-:Y:S01]  /*6ae0*/  LOP3.LUT R12, R12, R9, RZ, 0xc0, !PT ;  /* 0x000000090c0c7212 */ /* 0x000fe200078ec0ff */
[----:B------:R-:W-:Y:S02]  /*6af0*/  IMAD.MOV R8, RZ, RZ, -R7 ;  /* 0x000000ffff087224 */ /* 0x000fe400078e0a07 */
[----:B------:R-:W-:Y:S02]  /*6b00*/  IMAD R6, R24, R7, R6 ;  /* 0x0000000718067224 */ /* 0x000fe400078e0206 */
[----:B------:R-:W-:-:S02]  /*6b10*/  IMAD.MOV.U32 R9, RZ, RZ, 0x1 ;  /* 0x00000001ff097424 */ /* 0x000fc400078e00ff */
[----:B------:R-:W-:Y:S02]  /*6b20*/  @P0 IMAD R23, R22, R20, R5 ;  /* 0x0000001416170224 */ /* 0x000fe400078e0205 */
[----:B0-----:R-:W-:Y:S02]  /*6b30*/  IMAD R5, R8, R28, R19 ;  /* 0x0000001c08057224 */ /* 0x001fe400078e0213 */
[----:B------:R-:W-:Y:S02]  /*6b40*/  IMAD R19, R6, R29, R23 ;  /* 0x0000001d06137224 */ /* 0x000fe400078e0217 */
[----:B------:R-:W-:Y:S02]  /*6b50*/  IMAD R6, R5, R21, R12 ;  /* 0x0000001505067224 */ /* 0x000fe400078e020c */
[----:B------:R-:W-:-:S03]  /*6b60*/  IMAD.MOV.U32 R8, RZ, RZ, R14 ;  /* 0x000000ffff087224 */ /* 0x000fc600078e000e */
[----:B------:R-:W-:Y:S02]  /*6b70*/  SEL R20, R6, R19, !P0 ;  /* 0x0000001306147207 */ /* 0x000fe40004000000 */
[----:B------:R-:W-:-:S07]  /*6b80*/  SEL R19, R19, R6, !P0 ;  /* 0x0000000613137207 */ /* 0x000fce0004000000 */
.L_x_159:
[----:B------:R-:W-:-:S08]  /*6b90*/  NOP ;  /* 0x0000000000007918 */ /* 0x000fd00000000000 */
[----:B------:R-:W0:-:S00]  /*6ba0*/  USETMAXREG.DEALLOC.CTAPOOL 0x28 ;  /* 0x00000028000079c8 */ /* 0x000e0000080e0500 */
[----:B0-----:R-:W-:-:S13]  /*6bb0*/  ISETP.NE.AND P0, PT, R0, RZ, PT ;  /* 0x000000ff0000720c */ /* 0x001fda0003f05270 */
[----:B------:R-:W-:Y:S05]  /*6bc0*/  @P0 EXIT ;  /* 0x000000000000094d */ /* 0x000fea0003800000 */
[----:B------:R-:W-:Y:S01]  /*6bd0*/  LOP3.LUT P0, RZ, R9, 0xff, RZ, 0xc0, !PT ;  /* 0x000000ff09ff7812 */ /* 0x000fe2000780c0ff */
[----:B------:R-:W-:Y:S02]  /*6be0*/  IMAD.MOV.U32 R0, RZ, RZ, 0x1 ;  /* 0x00000001ff007424 */ /* 0x000fe400078e00ff */
[----:B------:R-:W-:-:S10]  /*6bf0*/  IMAD.MOV.U32 R12, RZ, RZ, RZ ;  /* 0x000000ffff0c7224 */ /* 0x000fd400078e00ff */
[----:B------:R-:W-:Y:S05]  /*6c00*/  @!P0 BRA `(.L_x_162) ;  /* 0x0000000c00148947 */ /* 0x000fea0003800000 */
[----:B------:R-:W0:Y:S01]  /*6c10*/  LDC R0, c[0x0][0x28c] ;  /* 0x0000a300ff007b82 */ /* 0x000e220000000800 */
[----:B------:R-:W-:Y:S01]  /*6c20*/  LOP3.LUT P0, RZ, R3, 0x1f, RZ, 0xc0, !PT ;  /* 0x0000001f03ff7812 */ /* 0x000fe2000780c0ff */
[----:B------:R-:W-:Y:S01]  /*6c30*/  ULDC UR5, c[0x0][0x658] ;  /* 0x0001960000057ab9 */ /* 0x000fe20000000800 */
[----:B------:R-:W-:Y:S01]  /*6c40*/  UMOV UR6, 0xffffffff ;  /* 0xffffffff00067882 */ /* 0x000fe20000000000 */
[----:B------:R-:W-:Y:S01]  /*6c50*/  BSSY B0, `(.L_x_162) ;  /* 0x00000c0000007945 */ /* 0x000fe20003800000 */
[----:B------:R-:W-:Y:S01]  /*6c60*/  USHF.L.U32 UR6, UR6, UR5, URZ ;  /* 0x0000000506067299 */ /* 0x000fe2000800063f */
[C---:B------:R-:W-:Y:S01]  /*6c70*/  ISETP.NE.AND P2, PT, R4.reuse, RZ, PT ;  /* 0x000000ff0400720c */ /* 0x040fe20003f45270 */
[----:B------:R-:W-:Y:S01]  /*6c80*/  IMAD.MOV.U32 R13, RZ, RZ, 0x1 ;  /* 0x00000001ff0d7424 */ /* 0x000fe200078e00ff */
[----:B------:R-:W-:Y:S01]  /*6c90*/  ISETP.NE.OR P0, PT, R4, RZ, !P0 ;  /* 0x000000ff0400720c */ /* 0x000fe20004705670 */
[----:B------:R-:W-:Y:S01]  /*6ca0*/  IMAD.MOV.U32 R12, RZ, RZ, RZ ;  /* 0x000000ffff0c7224 */ /* 0x000fe200078e00ff */
[----:B------:R-:W-:Y:S01]  /*6cb0*/  LOP3.LUT R11, R18, 0x2, RZ, 0xfc, !PT ;  /* 0x00000002120b7812 */ /* 0x000fe200078efcff */
[----:B------:R-:W-:Y:S01]  /*6cc0*/  ULDC UR4, c[0x0][0x600] ;  /* 0x0001800000047ab9 */ /* 0x000fe20000000800 */
[----:B------:R-:W-:Y:S01]  /*6cd0*/  UMOV UR7, 0x1 ;  /* 0x0000000100077882 */ /* 0x000fe20000000000 */
[----:B------:R-:W-:-:S02]  /*6ce0*/  UIADD3 UR15, UR4, -0x1, URZ ;  /* 0xffffffff040f7890 */ /* 0x000fc4000fffe03f */
[----:B------:R-:W-:Y:S02]  /*6cf0*/  USHF.L.U32 UR17, UR7, UR5, URZ ;  /* 0x0000000507117299 */ /* 0x000fe4000800063f */
[----:B------:R-:W-:Y:S01]  /*6d00*/  ULOP3.LUT UR16, URZ, UR6, URZ, 0x33, !UPT ;  /* 0x000000063f107292 */ /* 0x000fe2000f8e333f */
[----:B------:R-:W-:Y:S01]  /*6d10*/  ULDC.64 UR20, c[0x0][0x198] ;  /* 0x0000660000147ab9 */ /* 0x000fe20000000a00 */
[----:B0-----:R-:W-:-:S05]  /*6d20*/  VIADD R0, R0, 0x1f ;  /* 0x0000001f00007836 */ /* 0x001fca0000000000 */
[----:B------:R-:W-:-:S04]  /*6d30*/  SHF.R.S32.HI R3, RZ, 0x1f, R0 ;  /* 0x0000001fff037819 */ /* 0x000fc80000011400 */
[----:B------:R-:W-:Y:S01]  /*6d40*/  LEA.HI R3, R3, R0, RZ, 0x5 ;  /* 0x0000000003037211 */ /* 0x000fe200078f28ff */
[----:B------:R-:W-:-:S03]  /*6d50*/  IMAD.MOV.U32 R0, RZ, RZ, 0x1 ;  /* 0x00000001ff007424 */ /* 0x000fc600078e00ff */
[----:B------:R-:W-:-:S05]  /*6d60*/  SHF.R.S32.HI R3, RZ, 0x5, R3 ;  /* 0x00000005ff037819 */ /* 0x000fca0000011403 */
[----:B------:R-:W-:-:S07]  /*6d70*/  VIADD R10, R3, 0x1 ;  /* 0x00000001030a7836 */ /* 0x000fce0000000000 */
.L_x_174:
[----:B------:R-:W-:-:S03]  /*6d80*/  UMOV UR4, 0xffffffff ;  /* 0xffffffff00047882 */ /* 0x000fc60000000000 */
[----:B------:R-:W-:Y:S05]  /*6d90*/  BRA.DIV UR4, `(.L_x_163) ;  /* 0x0000001204087947 */ /* 0x000fea000b800000 */
[----:B------:R-:W-:-:S13]  /*6da0*/  ELECT P6, URZ, PT ;  /* 0x00000000003f782f */ /* 0x000fda00038c0000 */
.L_x_188:
[----:B------:R-:W0:Y:S01]  /*6db0*/  LDC R4, c[0x0][0x28c] ;  /* 0x0000a300ff047b82 */ /* 0x000e220000000800 */
[----:B------:R-:W-:Y:S01]  /*6dc0*/  BSSY B1, `(.L_x_164) ;  /* 0x0000035000017945 */ /* 0x000fe20003800000 */
[----:B0-----:R-:W-:-:S13]  /*6dd0*/  ISETP.LT.OR P6, PT, R4, 0x1, !P6 ;  /* 0x000000010400780c */ /* 0x001fda00077c1670 */
[----:B------:R-:W-:Y:S05]  /*6de0*/  @P6 BRA `(.L_x_165) ;  /* 0x0000000000c86947 */ /* 0x000fea0003800000 */
[----:B------:R-:W-:Y:S02]  /*6df0*/  IMAD.SHL.U32 R20, R20, 0x80, RZ ;  /* 0x0000008014147824 */ /* 0x000fe400078e00ff */
[----:B------:R-:W-:Y:S02]  /*6e00*/  IMAD.SHL.U32 R19, R19, 0x80, RZ ;  /* 0x0000008013137824 */ /* 0x000fe400078e00ff */
[----:B------:R-:W-:Y:S02]  /*6e10*/  IMAD.MOV.U32 R21, RZ, RZ, RZ ;  /* 0x000000ffff157224 */ /* 0x000fe400078e00ff */
[----:B------:R-:W-:Y:S02]  /*6e20*/  IMAD.MOV.U32 R4, RZ, RZ, R10 ;  /* 0x000000ffff047224 */ /* 0x000fe400078e000a */
[----:B------:R-:W-:Y:S02]  /*6e30*/  IMAD.MOV.U32 R5, RZ, RZ, R0 ;  /* 0x000000ffff057224 */ /* 0x000fe400078e0000 */
[----:B------:R-:W-:-:S07]  /*6e40*/  IMAD.MOV.U32 R6, RZ, RZ, R12 ;  /* 0x000000ffff067224 */ /* 0x000fce00078e000c */
.L_x_169:
[----:B------:R-:W0:Y:S01]  /*6e50*/  S2R R14, SR_CgaCtaId ;  /* 0x00000000000e7919 */ /* 0x000e220000008800 */
[----:B------:R-:W-:Y:S01]  /*6e60*/  MOV R7, 0x400 ;  /* 0x0000040000077802 */ /* 0x000fe20000000f00 */
[----:B------:R-:W1:Y:S03]  /*6e70*/  @!P2 LDC R9, c[0x0][0x500] ;  /* 0x00014000ff09ab82 */ /* 0x000e660000000800 */
[----:B0-----:R-:W-:Y:S02]  /*6e80*/  LEA R15, R14, R7, 0x18 ;  /* 0x000000070e0f7211 */ /* 0x001fe400078ec0ff */
[----:B------:R-:W-:-:S03]  /*6e90*/  SHF.L.U32 R7, R5, 0x1f, RZ ;  /* 0x0000001f05077819 */ /* 0x000fc600000006ff */
[----:B------:R-:W-:-:S04]  /*6ea0*/  IMAD R14, R6, 0x8, R15 ;  /* 0x00000008060e7824 */ /* 0x000fc800078e020f */
[----:B------:R-:W0:Y:S02]  /*6eb0*/  SYNCS.PHASECHK.TRANS64.TRYWAIT P1, [R14+URZ+0x38], R7 ;  /* 0x000038070e0075a7 */ /* 0x000e24000802017f */
[----:B01----:R-:W-:Y:S05]  /*6ec0*/  @!P1 BRA `(.L_x_166) ;  /* 0x0000000c00dc9947 */ /* 0x003fea0003800000 */
.L_x_189:
[----:B0-----:R-:W-:Y:S01]  /*6ed0*/  PRMT R7, R11, 0x9910, RZ ;  /* 0x000099100b077816 */ /* 0x001fe200000000ff */
[----:B------:R0:W-:Y:S03]  /*6ee0*/  @!P2 SYNCS.ARRIVE.TRANS64 RZ, [R14+URZ], R9 ;  /* 0x000000090effa9a7 */ /* 0x0001e6000800003f */
[----:B------:R-:W-:-:S13]  /*6ef0*/  ISETP.NE.AND P1, PT, R7, 0x2, PT ;  /* 0x000000020700780c */ /* 0x000fda0003f25270 */
[----:B0-----:R-:W-:Y:S05]  /*6f00*/  @P1 BRA `(.L_x_167) ;  /* 0x0000000000041947 */ /* 0x001fea0003800000 */
[----:B------:R-:W-:Y:S01]  /*6f10*/  BPT.TRAP 0x1 ;  /* 0x000000040000795c */ /* 0x000fe20000300000 */
.L_x_167:
[----:B------:R-:W-:Y:S05]  /*6f20*/  @P0 BRA `(.L_x_168) ;  /* 0x0000000000040947 */ /* 0x000fea0003800000 */
[----:B------:R-:W-:Y:S01]  /*6f30*/  BPT.TRAP 0x1 ;  /* 0x000000040000795c */ /* 0x000fe20000300000 */
.L_x_168:
[----:B------:R-:W-:Y:S01]  /*6f40*/  IMAD R15, R6, 0x4000, R15 ;  /* 0x00004000060f7824 */ /* 0x000fe200078e020f */
[----:B------:R-:W-:Y:S01]  /*6f50*/  R2UR UR9, R14 ;  /* 0x000000000e0972ca */ /* 0x000fe200000e0000 */
[----:B------:R-:W-:Y:S01]  /*6f60*/  VIADD R4, R4, 0xffffffff ;  /* 0xffffffff04047836 */ /* 0x000fe20000000000 */
[----:B------:R-:W-:Y:S01]  /*6f70*/  UIADD3 UR4, UP0, UR20, 0xf0, URZ ;  /* 0x000000f014047890 */ /* 0x000fe2000ff1e03f */
[----:B------:R-:W-:Y:S01]  /*6f80*/  R2UR UR11, R19 ;  /* 0x00000000130b72ca */ /* 0x000fe200000e0000 */
[----:B------:R-:W-:Y:S01]  /*6f90*/  UIADD3 UR22, UP1, UR20, 0x1f0, URZ ;  /* 0x000001f014167890 */ /* 0x000fe2000ff3e03f */
[----:B------:R-:W-:Y:S01]  /*6fa0*/  R2UR UR8, R15 ;  /* 0x000000000f0872ca */ /* 0x000fe200000e0000 */
[----:B------:R-:W-:Y:S01]  /*6fb0*/  UIADD3.X UR5, URZ, UR21, URZ, UP0, !UPT ;  /* 0x000000153f057290 */ /* 0x000fe200087fe43f */
[C---:B------:R-:W-:Y:S01]  /*6fc0*/  R2UR UR10, R21.reuse ;  /* 0x00000000150a72ca */ /* 0x040fe200000e0000 */
[----:B------:R-:W-:Y:S01]  /*6fd0*/  VIADD R6, R6, 0x1 ;  /* 0x0000000106067836 */ /* 0x000fe20000000000 */
[----:B------:R-:W-:Y:S01]  /*6fe0*/  R2UR UR12, R8 ;  /* 0x00000000080c72ca */ /* 0x000fe200000e0000 */
[----:B------:R-:W-:Y:S01]  /*6ff0*/  UIADD3.X UR23, URZ, UR21, URZ, UP1, !UPT ;  /* 0x000000153f177290 */ /* 0x000fe20008ffe43f */
[----:B------:R-:W-:Y:S01]  /*7000*/  R2UR UR18, R20 ;  /* 0x00000000141272ca */ /* 0x000fe200000e0000 */
[----:B------:R-:W-:Y:S01]  /*7010*/  UMOV UR6, 0x0 ;  /* 0x0000000000067882 */ /* 0x000fe20000000000 */
[----:B------:R-:W-:Y:S01]  /*7020*/  ISETP.GT.AND P3, PT, R4, 0x1, PT ;  /* 0x000000010400780c */ /* 0x000fe20003f64270 */
[----:B------:R-:W-:Y:S01]  /*7030*/  UMOV UR7, 0x10000000 ;  /* 0x1000000000077882 */ /* 0x000fe20000000000 */
[----:B------:R-:W-:Y:S01]  /*7040*/  ISETP.NE.AND P1, PT, R6, 0x7, PT ;  /* 0x000000070600780c */ /* 0x000fe20003f25270 */
[----:B------:R-:W-:-:S02]  /*7050*/  VIADD R21, R21, 0x20 ;  /* 0x0000002015157836 */ /* 0x000fc40000000000 */
[----:B------:R-:W-:Y:S01]  /*7060*/  UIADD3 UR13, UR8, 0x180, URZ ;  /* 0x00000180080d7890 */ /* 0x000fe2000fffe03f */
[----:B------:R-:W-:Y:S01]  /*7070*/  SEL R14, RZ, 0x1, P1 ;  /* 0x00000001ff0e7807 */ /* 0x000fe20000800000 */
[----:B------:R-:W-:Y:S01]  /*7080*/  UIADD3 UR14, UR8, 0x1c180, URZ ;  /* 0x0001c180080e7890 */ /* 0x000fe2000fffe03f */
[----:B------:R-:W-:Y:S02]  /*7090*/  SEL R6, R6, RZ, P1 ;  /* 0x000000ff06067207 */ /* 0x000fe40000800000 */
[----:B------:R-:W-:Y:S02]  /*70a0*/  LOP3.LUT R5, R5, R14, RZ, 0x3c, !PT ;  /* 0x0000000e05057212 */ /* 0x000fe400078e3cff */
[----:B------:R-:W-:Y:S02]  /*70b0*/  UMOV UR8, UR13 ;  /* 0x0000000d00087c82 */ /* 0x000fe40008000000 */
[----:B------:R0:W-:Y:S02]  /*70c0*/  UTMALDG.3D [UR8], [UR4], desc[UR6] ;  /* 0x00000608040075b4 */ /* 0x0001e40008011000 */
[----:B0-----:R-:W-:Y:S01]  /*70d0*/  UMOV UR8, UR14 ;  /* 0x0000000e00087c82 */ /* 0x001fe20008000000 */
[----:B------:R-:W-:-:S02]  /*70e0*/  UMOV UR11, UR18 ;  /* 0x00000012000b7c82 */ /* 0x000fc40008000000 */
[----:B------:R0:W-:Y:S02]  /*70f0*/  UTMALDG.3D [UR8], [UR22], desc[UR6] ;  /* 0x00000608160075b4 */ /* 0x0001e40008011000 */
[----:B0-----:R-:W-:Y:S05]  /*7100*/  @P3 BRA `(.L_x_169) ;  /* 0xfffffffc00503947 */ /* 0x001fea000383ffff */
.L_x_165:
[----:B------:R-:W-:Y:S05]  /*7110*/  BSYNC B1 ;  /* 0x0000000000017941 */ /* 0x000fea0003800000 */
.L_x_164:
[----:B------:R-:W-:Y:S01]  /*7120*/  LOP3.LUT P4, RZ, R13, 0xff, RZ, 0xc0, !PT ;  /* 0x000000ff0dff7812 */ /* 0x000fe2000788c0ff */
[C---:B------:R-:W-:Y:S01]  /*7130*/  IMAD.IADD R12, R3.reuse, 0x1, R12 ;  /* 0x00000001030c7824 */ /* 0x040fe200078e020c */
[----:B------:R-:W-:Y:S01]  /*7140*/  ULDC.64 UR4, c[0x0][0x650] ;  /* 0x0001940000047ab9 */ /* 0x000fe20000000a00 */
[C---:B------:R-:W-:Y:S01]  /*7150*/  ISETP.GE.U32.AND P3, PT, R3.reuse, 0x7, PT ;  /* 0x000000070300780c */ /* 0x040fe20003f66070 */
[----:B------:R-:W-:Y:S01]  /*7160*/  BSSY B1, `(.L_x_170) ;  /* 0x000006c000017945 */ /* 0x000fe20003800000 */
[C---:B------:R-:W-:Y:S01]  /*7170*/  IMAD.WIDE.U32 R4, R12.reuse, 0x24924925, RZ ;  /* 0x249249250c047825 */ /* 0x040fe200078e00ff */
[C---:B------:R-:W-:Y:S02]  /*7180*/  ISETP.GT.U32.AND P1, PT, R12.reuse, 0x6, PT ;  /* 0x000000060c00780c */ /* 0x040fe40003f24070 */
[----:B------:R-:W-:Y:S01]  /*7190*/  PRMT R13, RZ, 0x7610, R13 ;  /* 0x00007610ff0d7816 */ /* 0x000fe2000000000d */
[----:B------:R-:W-:Y:S01]  /*71a0*/  IMAD.IADD R4, R12, 0x1, -R5 ;  /* 0x000000010c047824 */ /* 0x000fe200078e0a05 */
[----:B------:R-:W-:Y:S01]  /*71b0*/  ISETP.LT.U32.AND P1, PT, R3, 0x7, P1 ;  /* 0x000000070300780c */ /* 0x000fe20000f21070 */
[----:B------:R-:W-:-:S02]  /*71c0*/  IMAD.MOV.U32 R19, RZ, RZ, -0x1 ;  /* 0xffffffffff137424 */ /* 0x000fc400078e00ff */
[----:B------:R-:W0:Y:S01]  /*71d0*/  @P4 S2R R7, SR_CgaCtaId ;  /* 0x0000000000074919 */ /* 0x000e220000008800 */
[----:B------:R-:W-:Y:S01]  /*71e0*/  @P4 MOV R6, 0x400 ;  /* 0x0000040000064802 */ /* 0x000fe20000000f00 */
[----:B------:R-:W-:Y:S01]  /*71f0*/  IMAD.MOV.U32 R20, RZ, RZ, -0x1 ;  /* 0xffffffffff147424 */ /* 0x000fe200078e00ff */
[----:B------:R-:W-:Y:S01]  /*7200*/  LEA.HI R4, R4, R5, RZ, 0x1f ;  /* 0x0000000504047211 */ /* 0x000fe200078ff8ff */
[----:B------:R-:W-:-:S03]  /*7210*/  IMAD.MOV.U32 R8, RZ, RZ, -0x1 ;  /* 0xffffffffff087424 */ /* 0x000fc600078e00ff */
[--C-:B------:R-:W-:Y:S02]  /*7220*/  SHF.R.U32.HI R5, RZ, 0x2, R4.reuse ;  /* 0x00000002ff057819 */ /* 0x100fe40000011604 */
[----:B------:R-:W-:-:S03]  /*7230*/  PRMT R4, RZ, 0x7610, R4 ;  /* 0x00007610ff047816 */ /* 0x000fc60000000004 */
[----:B------:R-:W-:Y:S01]  /*7240*/  IMAD R12, R5, -0x7, R12 ;  /* 0xfffffff9050c7824 */ /* 0x000fe200078e020c */
[----:B0-----:R-:W-:Y:S02]  /*7250*/  @P4 LEA R6, R7, R6, 0x18 ;  /* 0x0000000607064211 */ /* 0x001fe400078ec0ff */
[----:B------:R-:W-:Y:S02]  /*7260*/  SEL R7, RZ, 0x1, !P1 ;  /* 0x00000001ff077807 */ /* 0x000fe40004800000 */
[----:B------:R-:W-:Y:S01]  /*7270*/  IADD3 R16, P1, R16, UR36, RZ ;  /* 0x0000002410107c10 */ /* 0x000fe2000ff3e0ff */
[----:B------:R0:W-:Y:S01]  /*7280*/  @P4 SYNCS.ARRIVE.TRANS64.A1T0 RZ, [R6+URZ+0x88], RZ ;  /* 0x000088ff06ff49a7 */ /* 0x0001e2000810003f */
[----:B------:R-:W-:Y:S02]  /*7290*/  LOP3.LUT R0, R0, R7, RZ, 0x3c, !PT ;  /* 0x0000000700007212 */ /* 0x000fe400078e3cff */
[----:B------:R-:W-:Y:S02]  /*72a0*/  IADD3.X R17, R17, UR42, RZ, P1, !PT ;  /* 0x0000002a11117c10 */ /* 0x000fe40008ffe4ff */
[----:B------:R-:W-:-:S02]  /*72b0*/  ISETP.GE.U32.AND P1, PT, R16, UR4, PT ;  /* 0x0000000410007c0c */ /* 0x000fc4000bf26070 */
[----:B------:R-:W-:Y:S02]  /*72c0*/  @P3 LOP3.LUT R0, R0, 0x1, R5, 0x78, !PT ;  /* 0x0000000100003812 */ /* 0x000fe400078e7805 */
[----:B------:R-:W-:-:S13]  /*72d0*/  ISETP.GE.U32.AND.EX P1, PT, R17, UR5, PT, P1 ;  /* 0x0000000511007c0c */ /* 0x000fda000bf26110 */
[----:B0-----:R-:W-:Y:S05]  /*72e0*/  @P1 BRA `(.L_x_171) ;  /* 0x00000004004c1947 */ /* 0x001fea0003800000 */
[----:B------:R-:W-:Y:S01]  /*72f0*/  ULDC.64 UR4, c[0x0][0x628] ;  /* 0x00018a0000047ab9 */ /* 0x000fe20000000a00 */
[----:B------:R-:W0:Y:S01]  /*7300*/  S2R R15, SR_CTAID.X ;  /* 0x00000000000f7919 */ /* 0x000e220000002500 */
[----:B------:R-:W-:Y:S01]  /*7310*/  ISETP.NE.U32.AND P1, PT, RZ, UR4, PT ;  /* 0x00000004ff007c0c */ /* 0x000fe2000bf25070 */
[----:B------:R-:W-:Y:S01]  /*7320*/  ULDC UR7, c[0x0][0x630] ;  /* 0x00018c0000077ab9 */ /* 0x000fe20000000800 */
[----:B------:R-:W-:Y:S01]  /*7330*/  IMAD.MOV.U32 R4, RZ, RZ, R16 ;  /* 0x000000ffff047224 */ /* 0x000fe200078e0010 */
[----:B------:R-:W1:Y:S01]  /*7340*/  S2R R14, SR_CTAID.Y ;  /* 0x00000000000e7919 */ /* 0x000e620000002600 */
[----:B------:R-:W-:Y:S01]  /*7350*/  ISETP.NE.AND.EX P1, PT, RZ, UR5, PT, P1 ;  /* 0x00000005ff007c0c */ /* 0x000fe2000bf25310 */
[----:B------:R-:W-:-:S12]  /*7360*/  IMAD.MOV.U32 R5, RZ, RZ, R17 ;  /* 0x000000ffff057224 */ /* 0x000fd800078e0011 */
[----:B------:R-:W-:Y:S05]  /*7370*/  @!P1 BRA `(.L_x_172) ;  /* 0x0000000000289947 */ /* 0x000fea0003800000 */
[----:B------:R-:W-:Y:S02]  /*7380*/  ULDC UR6, c[0x0][0x634] ;  /* 0x00018d0000067ab9 */ /* 0x000fe40000000800 */
[----:B------:R-:W-:-:S05]  /*7390*/  IADD3 R9, P1, R16, UR6, RZ ;  /* 0x0000000610097c10 */ /* 0x000fca000ff3e0ff */
[----:B------:R-:W-:-:S04]  /*73a0*/  IMAD.X R19, RZ, RZ, R17, P1 ;  /* 0x000000ffff137224 */ /* 0x000fc800008e0611 */
[----:B------:R-:W-:-:S04]  /*73b0*/  IMAD.WIDE.U32 R6, R19, UR4, RZ ;  /* 0x0000000413067c25 */ /* 0x000fc8000f8e00ff */
[----:B------:R-:W-:-:S04]  /*73c0*/  IMAD.WIDE.U32 R6, P1, R9, UR5, R6 ;  /* 0x0000000509067c25 */ /* 0x000fc8000f820006 */
[----:B------:R-:W-:-:S04]  /*73d0*/  IMAD.WIDE.U32 R8, R9, UR4, RZ ;  /* 0x0000000409087c25 */ /* 0x000fc8000f8e00ff */
[----:B------:R-:W-:Y:S01]  /*73e0*/  IMAD.X R5, RZ, RZ, RZ, P1 ;  /* 0x000000ffff057224 */ /* 0x000fe200008e06ff */
[----:B------:R-:W-:Y:S01]  /*73f0*/  IADD3 RZ, P1, R9, R6, RZ ;  /* 0x0000000609ff7210 */ /* 0x000fe20007f3e0ff */
[----:B------:R-:W-:-:S04]  /*7400*/  IMAD.MOV.U32 R4, RZ, RZ, R7 ;  /* 0x000000ffff047224 */ /* 0x000fc800078e0007 */
[----:B------:R-:W-:-:S08]  /*7410*/  IMAD.WIDE.U32.X R4, R19, UR5, R4, P1 ;  /* 0x0000000513047c25 */ /* 0x000fd000088e0404 */
.L_x_172:
[--C-:B------:R-:W-:Y:S01]  /*7420*/  SHF.R.U64 R8, R4, UR7, R5.reuse ;  /* 0x0000000704087c19 */ /* 0x100fe20008001205 */
[----:B------:R-:W-:Y:S01]  /*7430*/  ULDC.64 UR4, c[0x0][0x620] ;  /* 0x0001880000047ab9 */ /* 0x000fe20000000a00 */
[----:B------:R-:W-:Y:S01]  /*7440*/  SHF.R.U32.HI R4, RZ, UR7, R5 ;  /* 0x00000007ff047c19 */ /* 0x000fe20008011605 */
[----:B------:R-:W2:Y:S01]  /*7450*/  LDC R24, c[0x0][0x144] ;  /* 0x00005100ff187b82 */ /* 0x000ea20000000800 */
[----:B------:R-:W-:Y:S01]  /*7460*/  IADD3 R7, P1, RZ, -R8, RZ ;  /* 0x80000008ff077210 */ /* 0x000fe20007f3e0ff */
[----:B------:R-:W-:Y:S01]  /*7470*/  ULDC.64 UR8, c[0x0][0x640] ;  /* 0x0001900000087ab9 */ /* 0x000fe20000000a00 */
[----:B0-----:R-:W-:Y:S01]  /*7480*/  I2FP.F32.U32 R9, R15 ;  /* 0x0000000f00097245 */ /* 0x001fe20000201000 */
[----:B------:R-:W-:Y:S02]  /*7490*/  ULDC UR6, c[0x0][0x608] ;  /* 0x0001820000067ab9 */ /* 0x000fe40000000800 */
[----:B------:R-:W-:Y:S01]  /*74a0*/  IMAD.X R4, RZ, RZ, ~R4, P1 ;  /* 0x000000ffff047224 */ /* 0x000fe200008e0e04 */
[----:B------:R-:W-:Y:S01]  /*74b0*/  ISETP.NE.U32.AND P1, PT, RZ, UR8, PT ;  /* 0x00000008ff007c0c */ /* 0x000fe2000bf25070 */
[----:B------:R-:W0:Y:S02]  /*74c0*/  LDC R21, c[0x0][0x148] ;  /* 0x00005200ff157b82 */ /* 0x000e240000000800 */
[----:B------:R-:W-:Y:S01]  /*74d0*/  IMAD R6, R4, UR4, RZ ;  /* 0x0000000404067c24 */ /* 0x000fe2000f8e02ff */
[----:B------:R-:W-:Y:S01]  /*74e0*/  ISETP.NE.AND.EX P1, PT, RZ, UR9, PT, P1 ;  /* 0x00000009ff007c0c */ /* 0x000fe2000bf25310 */
[----:B------:R-:W-:Y:S01]  /*74f0*/  IMAD.WIDE.U32 R4, R7, UR4, R16 ;  /* 0x0000000407047c25 */ /* 0x000fe2000f8e0010 */
[----:B------:R-:W-:-:S03]  /*7500*/  ULDC UR4, c[0x0][0x150] ;  /* 0x0000540000047ab9 */ /* 0x000fc60000000800 */
[----:B------:R-:W-:Y:S02]  /*7510*/  IMAD R7, R7, UR5, R6 ;  /* 0x0000000507077c24 */ /* 0x000fe4000f8e0206 */
[----:B------:R-:W-:Y:S01]  /*7520*/  FMUL R6, R9, UR4 ;  /* 0x0000000409067c20 */ /* 0x000fe20008400000 */
[----:B------:R-:W-:Y:S01]  /*7530*/  ULDC UR4, c[0x0][0x618] ;  /* 0x0001860000047ab9 */ /* 0x000fe20000000800 */
[----:B------:R-:W-:Y:S01]  /*7540*/  ULDC UR5, c[0x0][0x154] ;  /* 0x0000550000057ab9 */ /* 0x000fe20000000800 */
[----:B------:R-:W-:-:S03]  /*7550*/  IMAD.IADD R5, R5, 0x1, R7 ;  /* 0x0000000105057824 */ /* 0x000fc600078e0207 */
[----:B------:R-:W3:Y:S02]  /*7560*/  F2I.U32.TRUNC.NTZ R6, R6 ;  /* 0x0000000600067305 */ /* 0x000ee4000020f000 */
[----:B------:R-:W-:Y:S02]  /*7570*/  SHF.R.U64 R9, R4, UR4, R5 ;  /* 0x0000000404097c19 */ /* 0x000fe40008001205 */
[----:B-1----:R-:W-:-:S05]  /*7580*/  I2FP.F32.U32 R4, R14 ;  /* 0x0000000e00047245 */ /* 0x002fca0000201000 */
[----:B------:R-:W-:Y:S01]  /*7590*/  FMUL R22, R4, UR5 ;  /* 0x0000000504167c20 */ /* 0x000fe20008400000 */
[----:B------:R-:W-:Y:S01]  /*75a0*/  SHF.R.U32.HI R4, RZ, UR4, R5 ;  /* 0x00000004ff047c19 */ /* 0x000fe20008011605 */
[----:B------:R-:W-:-:S03]  /*75b0*/  ULDC UR4, c[0x0][0x658] ;  /* 0x0001960000047ab9 */ /* 0x000fc60000000800 */
[--C-:B------:R-:W-:Y:S01]  /*75c0*/  SHF.R.U64 R20, R9, UR6, R4.reuse ;  /* 0x0000000609147c19 */ /* 0x100fe20008001204 */
[----:B------:R-:W1:Y:S01]  /*75d0*/  F2I.U32.TRUNC.NTZ R22, R22 ;  /* 0x0000001600167305 */ /* 0x000e62000020f000 */
[----:B------:R-:W-:Y:S01]  /*75e0*/  SHF.R.U32.HI R5, RZ, UR6, R4 ;  /* 0x00000006ff057c19 */ /* 0x000fe20008011604 */
[----:B---3--:R-:W-:-:S03]  /*75f0*/  IMAD.MOV R6, RZ, RZ, -R6 ;  /* 0x000000ffff067224 */ /* 0x008fc600078e0a06 */
[----:B------:R-:W-:Y:S01]  /*7600*/  SHF.R.U64 R19, R20, UR4, R5 ;  /* 0x0000000414137c19 */ /* 0x000fe20008001205 */
[----:B--2---:R-:W-:Y:S01]  /*7610*/  IMAD R15, R24, R6, R15 ;  /* 0x00000006180f7224 */ /* 0x004fe200078e020f */
[----:B------:R-:W-:-:S03]  /*7620*/  SHF.R.U32.HI R23, RZ, UR4, R5 ;  /* 0x00000004ff177c19 */ /* 0x000fc60008011605 */
[----:B------:R-:W-:Y:S02]  /*7630*/  IMAD.MOV.U32 R4, RZ, RZ, R19 ;  /* 0x000000ffff047224 */ /* 0x000fe400078e0013 */
[----:B------:R-:W-:Y:S01]  /*7640*/  IMAD.MOV.U32 R5, RZ, RZ, R23 ;  /* 0x000000ffff057224 */ /* 0x000fe200078e0017 */
[----:B-1----:R-:W-:Y:S06]  /*7650*/  @!P1 BRA `(.L_x_173) ;  /* 0x0000000000289947 */ /* 0x002fec0003800000 */
[----:B------:R-:W-:Y:S02]  /*7660*/  ULDC UR4, c[0x0][0x64c] ;  /* 0x0001930000047ab9 */ /* 0x000fe40000000800 */
[----:B------:R-:W-:-:S05]  /*7670*/  IADD3 R5, P1, R19, UR4, RZ ;  /* 0x0000000413057c10 */ /* 0x000fca000ff3e0ff */
[----:B------:R-:W-:-:S04]  /*7680*/  IMAD.X R23, RZ, RZ, R23, P1 ;  /* 0x000000ffff177224 */ /* 0x000fc800008e0617 */
[----:B------:R-:W-:-:S04]  /*7690*/  IMAD.WIDE.U32 R6, R23, UR8, RZ ;  /* 0x0000000817067c25 */ /* 0x000fc8000f8e00ff */
[----:B------:R-:W-:-:S04]  /*76a0*/  IMAD.WIDE.U32 R6, P1, R5, UR9, R6 ;  /* 0x0000000905067c25 */ /* 0x000fc8000f820006 */
[----:B------:R-:W-:-:S04]  /*76b0*/  IMAD.WIDE.U32 R4, R5, UR8, RZ ;  /* 0x0000000805047c25 */ /* 0x000fc8000f8e00ff */
[----:B------:R-:W-:Y:S01]  /*76c0*/  IMAD.MOV.U32 R4, RZ, RZ, R7 ;  /* 0x000000ffff047224 */ /* 0x000fe200078e0007 */
[----:B------:R-:W-:Y:S01]  /*76d0*/  IADD3 RZ, P3, R5, R6, RZ ;  /* 0x0000000605ff7210 */ /* 0x000fe20007f7e0ff */
[----:B------:R-:W-:-:S04]  /*76e0*/  IMAD.X R5, RZ, RZ, RZ, P1 ;  /* 0x000000ffff057224 */ /* 0x000fc800008e06ff */
[----:B------:R-:W-:-:S08]  /*76f0*/  IMAD.WIDE.U32.X R4, R23, UR9, R4, P3 ;  /* 0x0000000917047c25 */ /* 0x000fd000098e0404 */
.L_x_173:
[----:B------:R-:W-:Y:S01]  /*7700*/  ISETP.NE.AND P1, PT, R2, 0x1, PT ;  /* 0x000000010200780c */ /* 0x000fe20003f25270 */
[----:B------:R-:W-:Y:S01]  /*7710*/  ULDC UR4, c[0x0][0x648] ;  /* 0x0001920000047ab9 */ /* 0x000fe20000000800 */
[----:B------:R-:W-:Y:S01]  /*7720*/  LOP3.LUT R20, R20, UR16, RZ, 0xc0, !PT ;  /* 0x0000001014147c12 */ /* 0x000fe2000f8ec0ff */
[----:B------:R-:W-:Y:S01]  /*7730*/  IMAD.MOV R22, RZ, RZ, -R22 ;  /* 0x000000ffff167224 */ /* 0x000fe200078e0a16 */
[----:B------:R-:W-:Y:S01]  /*7740*/  SHF.R.U64 R5, R4, UR4, R5 ;  /* 0x0000000404057c19 */ /* 0x000fe20008001205 */
[----:B------:R-:W-:Y:S01]  /*7750*/  ULDC UR4, c[0x0][0x638] ;  /* 0x00018e0000047ab9 */ /* 0x000fe20000000800 */
[----:B------:R-:W-:Y:S01]  /*7760*/  LOP3.LUT R6, R9, UR15, RZ, 0xc0, !PT ;  /* 0x0000000f09067c12 */ /* 0x000fe2000f8ec0ff */
[----:B------:R-:W-:Y:S02]  /*7770*/  ULDC UR5, c[0x0][0x610] ;  /* 0x0001840000057ab9 */ /* 0x000fe40000000800 */
[----:B------:R-:W-:Y:S02]  /*7780*/  IMAD.MOV R4, RZ, RZ, -R5 ;  /* 0x000000ffff047224 */ /* 0x000fe400078e0a05 */
[----:B------:R-:W-:-:S02]  /*7790*/  IMAD R20, R5, UR17, R20 ;  /* 0x0000001105147c24 */ /* 0x000fc4000f8e0214 */
[----:B0-----:R-:W-:Y:S02]  /*77a0*/  @P1 IMAD R15, R21, R22, R14 ;  /* 0x00000016150f1224 */ /* 0x001fe400078e020e */
[----:B------:R-:W-:Y:S01]  /*77b0*/  IMAD R19, R4, UR4, R19 ;  /* 0x0000000404137c24 */ /* 0x000fe2000f8e0213 */
[----:B------:R-:W-:Y:S01]  /*77c0*/  ULDC UR4, c[0x0][0x600] ;  /* 0x0001800000047ab9 */ /* 0x000fe20000000800 */
[----:B------:R-:W-:Y:S02]  /*77d0*/  IMAD R15, R20, UR5, R15 ;  /* 0x00000005140f7c24 */ /* 0x000fe4000f8e020f */
[----:B------:R-:W-:Y:S02]  /*77e0*/  IMAD R6, R19, UR4, R6 ;  /* 0x0000000413067c24 */ /* 0x000fe4000f8e0206 */
[----:B------:R-:W-:-:S03]  /*77f0*/  IMAD.MOV.U32 R4, RZ, RZ, 0x1 ;  /* 0x00000001ff047424 */ /* 0x000fc600078e00ff */
[----:B------:R-:W-:Y:S02]  /*7800*/  SEL R20, R6, R15, !P1 ;  /* 0x0000000f06147207 */ /* 0x000fe40004800000 */
[----:B------:R-:W-:-:S07]  /*7810*/  SEL R19, R15, R6, !P1 ;  /* 0x000000060f137207 */ /* 0x000fce0004800000 */
.L_x_171:
[----:B------:R-:W-:Y:S05]  /*7820*/  BSYNC B1 ;  /* 0x0000000000017941 */ /* 0x000fea0003800000 */
.L_x_170:
[----:B------:R-:W-:-:S13]  /*7830*/  LOP3.LUT P1, RZ, R4, 0xff, RZ, 0xc0, !PT ;  /* 0x000000ff04ff7812 */ /* 0x000fda000782c0ff */
[----:B------:R-:W-:Y:S05]  /*7840*/  @P1 BRA `(.L_x_174) ;  /* 0xfffffff4004c1947 */ /* 0x000fea000383ffff */
[----:B------:R-:W-:Y:S05]  /*7850*/  BSYNC B0 ;  /* 0x0000000000007941 */ /* 0x000fea0003800000 */
.L_x_162:
[----:B------:R-:W-:-:S03]  /*7860*/  UMOV UR4, 0xffffffff ;  /* 0xffffffff00047882 */ /* 0x000fc60000000000 */
[----:B------:R-:W-:Y:S05]  /*7870*/  BRA.DIV UR4, `(.L_x_175) ;  /* 0x0000000604847947 */ /* 0x000fea000b800000 */
[----:B------:R-:W-:-:S13]  /*7880*/  ELECT P6, URZ, PT ;  /* 0x00000000003f782f */ /* 0x000fda00038c0000 */
.L_x_192:
[----:B------:R-:W-:Y:S04]  /*7890*/  BSSY B0, `(.L_x_176) ;  /* 0x0000046000007945 */ /* 0x000fe80003800000 */
[----:B------:R-:W-:Y:S05]  /*78a0*/  @!P6 BRA `(.L_x_177) ;  /* 0x000000040010e947 */ /* 0x000fea0003800000 */
[----:B------:R-:W-:-:S04]  /*78b0*/  LOP3.LUT R18, R18, 0x2, RZ, 0xfc, !PT ;  /* 0x0000000212127812 */ /* 0x000fc800078efcff */
[----:B------:R-:W-:-:S13]  /*78c0*/  ISETP.NE.AND P0, PT, R18, 0x3, PT ;  /* 0x000000031200780c */ /* 0x000fda0003f05270 */
[----:B------:R-:W-:Y:S05]  /*78d0*/  @!P0 BRA `(.L_x_178) ;  /* 0x0000000000048947 */ /* 0x000fea0003800000 */
[----:B------:R-:W-:Y:S01]  /*78e0*/  BPT.TRAP 0x1 ;  /* 0x000000040000795c */ /* 0x000fe20000300000 */
.L_x_178:
[----:B------:R-:W0:Y:S01]  /*78f0*/  S2R R3, SR_CgaCtaId ;  /* 0x0000000000037919 */ /* 0x000e220000008800 */
[----:B------:R-:W-:-:S04]  /*7900*/  MOV R2, 0x400 ;  /* 0x0000040000027802 */ /* 0x000fc80000000f00 */
[----:B0-----:R-:W-:Y:S02]  /*7910*/  LEA R3, R3, R2, 0x18 ;  /* 0x0000000203037211 */ /* 0x001fe400078ec0ff */
[----:B------:R-:W-:-:S03]  /*7920*/  SHF.L.U32 R2, R0, 0x1f, RZ ;  /* 0x0000001f00027819 */ /* 0x000fc600000006ff */
[----:B------:R-:W-:-:S04]  /*7930*/  VIADD R3, R3, 0x38 ;  /* 0x0000003803037836 */ /* 0x000fc80000000000 */
[C---:B------:R-:W-:Y:S02]  /*7940*/  IMAD R7, R12.reuse, 0x8, R3 ;  /* 0x000000080c077824 */ /* 0x040fe400078e0203 */
[----:B------:R-:W-:Y:S02]  /*7950*/  VIADD R12, R12, 0x1 ;  /* 0x000000010c0c7836 */ /* 0x000fe40000000000 */
[----:B------:R-:W0:Y:S03]  /*7960*/  SYNCS.PHASECHK.TRANS64.TRYWAIT P0, [R7+URZ], R2 ;  /* 0x00000002070075a7 */ /* 0x000e26000800017f */
[----:B------:R-:W-:-:S04]  /*7970*/  ISETP.NE.AND P1, PT, R12, 0x7, PT ;  /* 0x000000070c00780c */ /* 0x000fc80003f25270 */
[----:B------:R-:W-:Y:S02]  /*7980*/  SEL R5, RZ, 0x1, P1 ;  /* 0x00000001ff057807 */ /* 0x000fe40000800000 */
[----:B------:R-:W-:Y:S02]  /*7990*/  SEL R12, R12, RZ, P1 ;  /* 0x000000ff0c0c7207 */ /* 0x000fe40000800000 */
[----:B------:R-:W-:-:S03]  /*79a0*/  LOP3.LUT R5, R0, R5, RZ, 0x3c, !PT ;  /* 0x0000000500057212 */ /* 0x000fc600078e3cff */
[----:B------:R-:W-:Y:S01]  /*79b0*/  IMAD R9, R12, 0x8, R3 ;  /* 0x000000080c097824 */ /* 0x000fe200078e0203 */
[----:B------:R-:W-:Y:S01]  /*79c0*/  SHF.L.U32 R4, R5, 0x1f, RZ ;  /* 0x0000001f05047819 */ /* 0x000fe200000006ff */
[----:B0-----:R-:W-:Y:S06]  /*79d0*/  @!P0 BRA `(.L_x_179) ;  /* 0x00000004004c8947 */ /* 0x001fec0003800000 */
.L_x_193:
[----:B------:R-:W1:Y:S01]  /*79e0*/  SYNCS.PHASECHK.TRANS64.TRYWAIT P0, [R9+URZ], R4 ;  /* 0x00000004090075a7 */ /* 0x000e62000800017f */
[----:B------:R-:W-:-:S05]  /*79f0*/  VIADD R0, R12, 0x1 ;  /* 0x000000010c007836 */ /* 0x000fca0000000000 */
[----:B------:R-:W-:-:S04]  /*7a00*/  ISETP.NE.AND P1, PT, R0, 0x7, PT ;  /* 0x000000070000780c */ /* 0x000fc80003f25270 */
[----:B0-----:R-:W-:Y:S02]  /*7a10*/  SEL R2, RZ, 0x1, P1 ;  /* 0x00000001ff027807 */ /* 0x001fe40000800000 */
[----:B------:R-:W-:Y:S02]  /*7a20*/  SEL R0, R0, RZ, P1 ;  /* 0x000000ff00007207 */ /* 0x000fe40000800000 */
[----:B------:R-:W-:-:S03]  /*7a30*/  LOP3.LUT R7, R5, R2, RZ, 0x3c, !PT ;  /* 0x0000000205077212 */ /* 0x000fc600078e3cff */
[----:B------:R-:W-:Y:S01]  /*7a40*/  IMAD R6, R0, 0x8, R3 ;  /* 0x0000000800067824 */ /* 0x000fe200078e0203 */
[----:B------:R-:W-:Y:S01]  /*7a50*/  SHF.L.U32 R5, R7, 0x1f, RZ ;  /* 0x0000001f07057819 */ /* 0x000fe200000006ff */
[----:B-1----:R-:W-:Y:S06]  /*7a60*/  @!P0 BRA `(.L_x_180) ;  /* 0x00000004003c8947 */ /* 0x002fec0003800000 */
.L_x_194:
[----:B------:R-:W1:Y:S01]  /*7a70*/  SYNCS.PHASECHK.TRANS64.TRYWAIT P0, [R6+URZ], R5 ;  /* 0x00000005060075a7 */ /* 0x000e62000800017f */
[----:B------:R-:W-:-:S05]  /*7a80*/  VIADD R0, R0, 0x1 ;  /* 0x0000000100007836 */ /* 0x000fca0000000000 */
[----:B------:R-:W-:-:S04]  /*7a90*/  ISETP.NE.AND P1, PT, R0, 0x7, PT ;  /* 0x000000070000780c */ /* 0x000fc80003f25270 */
[----:B------:R-:W-:Y:S02]  /*7aa0*/  SEL R2, RZ, 0x1, P1 ;  /* 0x00000001ff027807 */ /* 0x000fe40000800000 */
[----:B------:R-:W-:Y:S02]  /*7ab0*/  SEL R0, R0, RZ, P1 ;  /* 0x000000ff00007207 */ /* 0x000fe40000800000 */
[----:B------:R-:W-:-:S03]  /*7ac0*/  LOP3.LUT R7, R7, R2, RZ, 0x3c, !PT ;  /* 0x0000000207077212 */ /* 0x000fc600078e3cff */
[----:B0-----:R-:W-:Y:S01]  /*7ad0*/  IMAD R9, R0, 0x8, R3 ;  /* 0x0000000800097824 */ /* 0x001fe200078e0203 */
[----:B------:R-:W-:Y:S01]  /*7ae0*/  SHF.L.U32 R4, R7, 0x1f, RZ ;  /* 0x0000001f07047819 */ /* 0x000fe200000006ff */
[----:B-1----:R-:W-:Y:S06]  /*7af0*/  @!P0 BRA `(.L_x_181) ;  /* 0x00000004002c8947 */ /* 0x002fec0003800000 */
.L_x_195:
        /* <DEDUP_REMOVED lines=9> */
.L_x_196:
        /* <DEDUP_REMOVED lines=9> */
.L_x_197:
[----:B------:R-:W1:Y:S01]  /*7c20*/  SYNCS.PHASECHK.TRANS64.TRYWAIT P0, [R9+URZ], R4 ;  /* 0x00000004090075a7 */ /* 0x000e62000800017f */
[----:B------:R-:W-:-:S05]  /*7c30*/  VIADD R0, R0, 0x1 ;  /* 0x0000000100007836 */ /* 0x000fca0000000000 */
[----:B------:R-:W-:-:S04]  /*7c40*/  ISETP.NE.AND P1, PT, R0, 0x7, PT ;  /* 0x000000070000780c */ /* 0x000fc80003f25270 */
[----:B------:R-:W-:Y:S02]  /*7c50*/  SEL R2, RZ, 0x1, P1 ;  /* 0x00000001ff027807 */ /* 0x000fe40000800000 */
[----:B------:R-:W-:Y:S02]  /*7c60*/  SEL R0, R0, RZ, P1 ;  /* 0x000000ff00007207 */ /* 0x000fe40000800000 */
[----:B------:R-:W-:Y:S01]  /*7c70*/  LOP3.LUT R2, R7, R2, RZ, 0x3c, !PT ;  /* 0x0000000207027212 */ /* 0x000fe200078e3cff */
[----:B-1----:R-:W-:Y:S06]  /*7c80*/  @!P0 BRA `(.L_x_184) ;  /* 0x0000000400048947 */ /* 0x002fec0003800000 */
.L_x_198:
[----:B------:R-:W-:Y:S01]  /*7c90*/  IMAD R3, R0, 0x8, R3 ;  /* 0x0000000800037824 */ /* 0x000fe200078e0203 */
[----:B------:R-:W-:-:S07]  /*7ca0*/  SHF.L.U32 R0, R2, 0x1f, RZ ;  /* 0x0000001f02007819 */ /* 0x000fce00000006ff */
.L_x_185:
[----:B--2---:R2:W3:Y:S02]  /*7cb0*/  SYNCS.PHASECHK.TRANS64.TRYWAIT P0, [R3+URZ], R0 ;  /* 0x00000000030075a7 */ /* 0x0044e4000800017f */
[----:B---3--:R-:W-:Y:S05]  /*7cc0*/  @!P0 NANOSLEEP.SYNCS 0x989680 ;  /* 0x009896800000895d */ /* 0x008fea0003900000 */
[----:B------:R-:W3:Y:S02]  /*7cd0*/  @!P0 SYNCS.PHASECHK.TRANS64 P0, [R3+URZ], R0 ;  /* 0x00000000030085a7 */ /* 0x000ee4000800007f */
[----:B---3--:R-:W-:Y:S05]  /*7ce0*/  @!P0 BRA `(.L_x_185) ;  /* 0xfffffffc00f08947 */ /* 0x008fea000383ffff */
.L_x_177:
[----:B------:R-:W-:Y:S05]  /*7cf0*/  BSYNC B0 ;  /* 0x0000000000007941 */ /* 0x000fea0003800000 */
.L_x_176:
[----:B------:R-:W-:Y:S05]  /*7d00*/  EXIT ;  /* 0x000000000000794d */ /* 0x000fea0003800000 */
.L_x_17:
[----:B-1----:R1:W2:Y:S02]  /*7d10*/  SYNCS.PHASECHK.TRANS64.TRYWAIT P1, [R3+URZ], R0 ;  /* 0x00000000030075a7 */ /* 0x0022a4000802017f */
[----:B--2---:R-:W-:Y:S05]  /*7d20*/  @!P1 NANOSLEEP.SYNCS 0x989680 ;  /* 0x009896800000995d */ /* 0x004fea0003900000 */
[----:B------:R-:W2:Y:S02]  /*7d30*/  @!P1 SYNCS.PHASECHK.TRANS64 P1, [R3+URZ], R0 ;  /* 0x00000000030095a7 */ /* 0x000ea4000802007f */
[----:B--2---:R-:W-:Y:S05]  /*7d40*/  @!P1 BRA `(.L_x_17) ;  /* 0xfffffffc00f09947 */ /* 0x004fea000383ffff */
[----:B------:R-:W-:Y:S05]  /*7d50*/  BRA `(.L_x_16) ;  /* 0xffffff9400ec7947 */ /* 0x000fea000383ffff */
.L_x_22:
[----:B-1----:R-:W-:-:S04]  /*7d60*/  IMAD.U32 R4, RZ, RZ, UR7 ;  /* 0x00000007ff047e24 */ /* 0x002fc8000f8e00ff */
[----:B------:R1:W2:Y:S03]  /*7d70*/  SYNCS.PHASECHK.TRANS64.TRYWAIT P1, [R4+URZ], R3 ;  /* 0x00000003040075a7 */ /* 0x0002a6000802017f */
[----:B--2---:R-:W-:Y:S05]  /*7d80*/  @!P1 NANOSLEEP.SYNCS 0x989680 ;  /* 0x009896800000995d */ /* 0x004fea0003900000 */
[----:B------:R-:W2:Y:S02]  /*7d90*/  @!P1 SYNCS.PHASECHK.TRANS64 P1, [R4+URZ], R3 ;  /* 0x00000003040095a7 */ /* 0x000ea4000802007f */
[----:B--2---:R-:W-:Y:S05]  /*7da0*/  @!P1 BRA `(.L_x_22) ;  /* 0xfffffffc00ec9947 */ /* 0x004fea000383ffff */
[----:B------:R-:W-:Y:S05]  /*7db0*/  BRA `(.L_x_21) ;  /* 0xffffff9800b87947 */ /* 0x000fea000383ffff */
.L_x_163:
[----:B------:R-:W-:Y:S01]  /*7dc0*/  BSSY B1, `(.L_x_186) ;  /* 0x0000006000017945 */ /* 0x000fe20003800000 */
[----:B------:R-:W-:-:S07]  /*7dd0*/  IMAD.MOV.U32 R15, RZ, RZ, -0x1 ;  /* 0xffffffffff0f7424 */ /* 0x000fce00078e00ff */
[----:B------:R-:W-:Y:S05]  /*7de0*/  WARPSYNC.COLLECTIVE R15, `(.L_x_187) ;  /* 0x000000000f0c7348 */ /* 0x000fea0003c00000 */
[----:B------:R-:W-:Y:S02]  /*7df0*/  ELECT P6, UR62, PT ;  /* 0x00000000003e782f */ /* 0x000fe400038c0000 */
[----:B------:R-:W-:Y:S01]  /*7e00*/  MOV R14, UR62 ;  /* 0x0000003e000e7c02 */ /* 0x000fe20008000f00 */
[----:B------:R-:W-:Y:S10]  /*7e10*/  ENDCOLLECTIVE ;  /* 0x000000000000791b */ /* 0x000ff40003800000 */
.L_x_187:
[----:B------:R-:W-:Y:S05]  /*7e20*/  BSYNC B1 ;  /* 0x0000000000017941 */ /* 0x000fea0003800000 */
.L_x_186:
[----:B------:R-:W-:Y:S05]  /*7e30*/  BRA `(.L_x_188) ;  /* 0xffffffec00dc7947 */ /* 0x000fea000383ffff */
.L_x_166:
[----:B0-----:R0:W1:Y:S02]  /*7e40*/  SYNCS.PHASECHK.TRANS64.TRYWAIT P1, [R14+URZ+0x38], R7 ;  /* 0x000038070e0075a7 */ /* 0x001064000802017f */
[----:B-1----:R-:W-:Y:S05]  /*7e50*/  @!P1 NANOSLEEP.SYNCS 0x989680 ;  /* 0x009896800000995d */ /* 0x002fea0003900000 */
[----:B------:R-:W1:Y:S02]  /*7e60*/  @!P1 SYNCS.PHASECHK.TRANS64 P1, [R14+URZ+0x38], R7 ;  /* 0x000038070e0095a7 */ /* 0x000e64000802007f */
[----:B-1----:R-:W-:Y:S05]  /*7e70*/  @!P1 BRA `(.L_x_166) ;  /* 0xfffffffc00f09947 */ /* 0x002fea000383ffff */
[----:B------:R-:W-:Y:S05]  /*7e80*/  BRA `(.L_x_189) ;  /* 0xfffffff000107947 */ /* 0x000fea000383ffff */
.L_x_175:
[----:B------:R-:W-:Y:S01]  /*7e90*/  BSSY B0, `(.L_x_190) ;  /* 0x0000006000007945 */ /* 0x000fe20003800000 */
[----:B------:R-:W-:-:S07]  /*7ea0*/  IMAD.MOV.U32 R15, RZ, RZ, -0x1 ;  /* 0xffffffffff0f7424 */ /* 0x000fce00078e00ff */
[----:B------:R-:W-:Y:S05]  /*7eb0*/  WARPSYNC.COLLECTIVE R15, `(.L_x_191) ;  /* 0x000000000f0c7348 */ /* 0x000fea0003c00000 */
[----:B------:R-:W-:Y:S02]  /*7ec0*/  ELECT P6, UR62, PT ;  /* 0x00000000003e782f */ /* 0x000fe400038c0000 */
[----:B------:R-:W-:Y:S01]  /*7ed0*/  MOV R14, UR62 ;  /* 0x0000003e000e7c02 */ /* 0x000fe20008000f00 */
[----:B------:R-:W-:Y:S10]  /*7ee0*/  ENDCOLLECTIVE ;  /* 0x000000000000791b */ /* 0x000ff40003800000 */
.L_x_191:
[----:B------:R-:W-:Y:S05]  /*7ef0*/  BSYNC B0 ;  /* 0x0000000000007941 */ /* 0x000fea0003800000 */
.L_x_190:
[----:B------:R-:W-:Y:S05]  /*7f00*/  BRA `(.L_x_192) ;  /* 0xfffffff800607947 */ /* 0x000fea000383ffff */
.L_x_179:
[----:B0-----:R0:W1:Y:S02]  /*7f10*/  SYNCS.PHASECHK.TRANS64.TRYWAIT P0, [R7+URZ], R2 ;  /* 0x00000002070075a7 */ /* 0x001064000800017f */
[----:B-1----:R-:W-:Y:S05]  /*7f20*/  @!P0 NANOSLEEP.SYNCS 0x989680 ;  /* 0x009896800000895d */ /* 0x002fea0003900000 */
[----:B------:R-:W1:Y:S02]  /*7f30*/  @!P0 SYNCS.PHASECHK.TRANS64 P0, [R7+URZ], R2 ;  /* 0x00000002070085a7 */ /* 0x000e64000800007f */
[----:B-1----:R-:W-:Y:S05]  /*7f40*/  @!P0 BRA `(.L_x_179) ;  /* 0xfffffffc00f08947 */ /* 0x002fea000383ffff */
[----:B------:R-:W-:Y:S05]  /*7f50*/  BRA `(.L_x_193) ;  /* 0xfffffff800a07947 */ /* 0x000fea000383ffff */
.L_x_180:
[----:B0-----:R0:W1:Y:S02]  /*7f60*/  SYNCS.PHASECHK.TRANS64.TRYWAIT P0, [R9+URZ], R4 ;  /* 0x00000004090075a7 */ /* 0x001064000800017f */
[----:B-1----:R-:W-:Y:S05]  /*7f70*/  @!P0 NANOSLEEP.SYNCS 0x989680 ;  /* 0x009896800000895d */ /* 0x002fea0003900000 */
[----:B------:R-:W1:Y:S02]  /*7f80*/  @!P0 SYNCS.PHASECHK.TRANS64 P0, [R9+URZ], R4 ;  /* 0x00000004090085a7 */ /* 0x000e64000800007f */
[----:B-1----:R-:W-:Y:S05]  /*7f90*/  @!P0 BRA `(.L_x_180) ;  /* 0xfffffffc00f08947 */ /* 0x002fea000383ffff */
[----:B------:R-:W-:Y:S05]  /*7fa0*/  BRA `(.L_x_194) ;  /* 0xfffffff800b07947 */ /* 0x000fea000383ffff */
.L_x_181:
[----:B0-----:R0:W1:Y:S02]  /*7fb0*/  SYNCS.PHASECHK.TRANS64.TRYWAIT P0, [R6+URZ], R5 ;  /* 0x00000005060075a7 */ /* 0x001064000800017f */
[----:B-1----:R-:W-:Y:S05]  /*7fc0*/  @!P0 NANOSLEEP.SYNCS 0x989680 ;  /* 0x009896800000895d */ /* 0x002fea0003900000 */
[----:B------:R-:W1:Y:S02]  /*7fd0*/  @!P0 SYNCS.PHASECHK.TRANS64 P0, [R6+URZ], R5 ;  /* 0x00000005060085a7 */ /* 0x000e64000800007f */
[----:B-1----:R-:W-:Y:S05]  /*7fe0*/  @!P0 BRA `(.L_x_181) ;  /* 0xfffffffc00f08947 */ /* 0x002fea000383ffff */
[----:B------:R-:W-:Y:S05]  /*7ff0*/  BRA `(.L_x_195) ;  /* 0xfffffff800c07947 */ /* 0x000fea000383ffff */
.L_x_182:
[----:B0-----:R0:W1:Y:S02]  /*8000*/  SYNCS.PHASECHK.TRANS64.TRYWAIT P0, [R9+URZ], R4 ;  /* 0x00000004090075a7 */ /* 0x001064000800017f */
[----:B-1----:R-:W-:Y:S05]  /*8010*/  @!P0 NANOSLEEP.SYNCS 0x989680 ;  /* 0x009896800000895d */ /* 0x002fea0003900000 */
[----:B------:R-:W1:Y:S02]  /*8020*/  @!P0 SYNCS.PHASECHK.TRANS64 P0, [R9+URZ], R4 ;  /* 0x00000004090085a7 */ /* 0x000e64000800007f */
[----:B-1----:R-:W-:Y:S05]  /*8030*/  @!P0 BRA `(.L_x_182) ;  /* 0xfffffffc00f08947 */ /* 0x002fea000383ffff */
[----:B------:R-:W-:Y:S05]  /*8040*/  BRA `(.L_x_196) ;  /* 0xfffffff800d07947 */ /* 0x000fea000383ffff */
.L_x_183:
[----:B0-----:R0:W1:Y:S02]  /*8050*/  SYNCS.PHASECHK.TRANS64.TRYWAIT P0, [R6+URZ], R5 ;  /* 0x00000005060075a7 */ /* 0x001064000800017f */
[----:B-1----:R-:W-:Y:S05]  /*8060*/  @!P0 NANOSLEEP.SYNCS 0x989680 ;  /* 0x009896800000895d */ /* 0x002fea0003900000 */
[----:B------:R-:W1:Y:S02]  /*8070*/  @!P0 SYNCS.PHASECHK.TRANS64 P0, [R6+URZ], R5 ;  /* 0x00000005060085a7 */ /* 0x000e64000800007f */
[----:B-1----:R-:W-:Y:S05]  /*8080*/  @!P0 BRA `(.L_x_183) ;  /* 0xfffffffc00f08947 */ /* 0x002fea000383ffff */
[----:B------:R-:W-:Y:S05]  /*8090*/  BRA `(.L_x_197) ;  /* 0xfffffff800e07947 */ /* 0x000fea000383ffff */
.L_x_184:
[----:B-1----:R1:W2:Y:S02]  /*80a0*/  SYNCS.PHASECHK.TRANS64.TRYWAIT P0, [R9+URZ], R4 ;  /* 0x00000004090075a7 */ /* 0x0022a4000800017f */
[----:B--2---:R-:W-:Y:S05]  /*80b0*/  @!P0 NANOSLEEP.SYNCS 0x989680 ;  /* 0x009896800000895d */ /* 0x004fea0003900000 */
[----:B------:R-:W2:Y:S02]  /*80c0*/  @!P0 SYNCS.PHASECHK.TRANS64 P0, [R9+URZ], R4 ;  /* 0x00000004090085a7 */ /* 0x000ea4000800007f */
[----:B--2---:R-:W-:Y:S05]  /*80d0*/  @!P0 BRA `(.L_x_184) ;  /* 0xfffffffc00f08947 */ /* 0x004fea000383ffff */
[----:B------:R-:W-:Y:S05]  /*80e0*/  BRA `(.L_x_198) ;  /* 0xfffffff800e87947 */ /* 0x000fea000383ffff */
.L_x_199:
[----:B------:R-:W-:-:S00]  /*80f0*/  BRA `(.L_x_199) ;  /* 0xfffffffc00fc7947 */ /* 0x000fc0000383ffff */
[----:B------:R-:W-:-:S00]  /*8100*/  NOP ;  /* 0x0000000000007918 */ /* 0x000fc00000000000 */
[----:B------:R-:W-:-:S00]  /*8110*/  NOP ;  /* 0x0000000000007918 */ /* 0x000fc00000000000 */
[----:B------:R-:W-:-:S00]  /*8120*/  NOP ;  /* 0x0000000000007918 */ /* 0x000fc00000000000 */
[----:B------:R-:W-:-:S00]  /*8130*/  NOP ;  /* 0x0000000000007918 */ /* 0x000fc00000000000 */
[----:B------:R-:W-:-:S00]  /*8140*/  NOP ;  /* 0x0000000000007918 */ /* 0x000fc00000000000 */
[----:B------:R-:W-:-:S00]  /*8150*/  NOP ;  /* 0x0000000000007918 */ /* 0x000fc00000000000 */
[----:B------:R-:W-:-:S00]  /*8160*/  NOP ;  /* 0x0000000000007918 */ /* 0x000fc00000000000 */
[----:B------:R-:W-:-:S00]  /*8170*/  NOP ;  /* 0x0000000000007918 */ /* 0x000fc00000000000 */
.L_x_200:


//--------------------- .nv.global.init           --------------------------
	.section	.nv.global.init,"aw",@progbits
.nv.global.init:
	.type		$str$22,@object
	.size		$str$22,($str$23 - $str$22)
$str$22:
        /*0000*/ 	.byte	0x6b, 0x5f, 0x74, 0x69, 0x6c, 0x65, 0x5f, 0x63, 0x6f, 0x75, 0x6e, 0x74, 0x20, 0x3e, 0x3d, 0x20
        /*0010*/ 	.byte	0x31, 0x00
	.type		$str$23,@object
	.size		$str$23,(__unnamed_1 - $str$23)
$str$23:
        /*0012*/ 	.byte	0x2f, 0x74, 0x6d, 0x70, 0x2f, 0x63, 0x75, 0x74, 0x6c, 0x61, 0x73, 0x73, 0x5f, 0x73, 0x77, 0x65
        /*0022*/ 	.byte	0x65, 0x70, 0x5f, 0x73, 0x72, 0x63, 0x2f, 0x69, 0x6e, 0x63, 0x6c, 0x75, 0x64, 0x65, 0x2f, 0x63
        /*0032*/ 	.byte	0x75, 0x74, 0x6c, 0x61, 0x73, 0x73, 0x2f, 0x67, 0x65, 0x6d, 0x6d, 0x2f, 0x63, 0x6f, 0x6c, 0x6c
        /*0042*/ 	.byte	0x65, 0x63, 0x74, 0x69, 0x76, 0x65, 0x2f, 0x73, 0x6d, 0x39, 0x30, 0x5f, 0x6d, 0x6d, 0x61, 0x5f
        /*0052*/ 	.byte	0x74, 0x6d, 0x61, 0x5f, 0x67, 0x6d, 0x6d, 0x61, 0x5f, 0x73, 0x73, 0x5f, 0x77, 0x61, 0x72, 0x70
        /*0062*/ 	.byte	0x73, 0x70, 0x65, 0x63, 0x69, 0x61, 0x6c, 0x69, 0x7a, 0x65, 0x64, 0x2e, 0x68, 0x70, 0x70, 0x00
	.type		__unnamed_1,@object
	.size		__unnamed_1,(.L_0 - __unnamed_1)
__unnamed_1:
        /*0072*/ 	.byte	0x76, 0x6f, 0x69, 0x64, 0x20, 0x63, 0x75, 0x74, 0x6c, 0x61, 0x73, 0x73, 0x3a, 0x3a, 0x67, 0x65
        /* <DEDUP_REMOVED lines=176> */
        /*0b82*/ 	.byte	0x75, 0x74, 0x65, 0x3a, 0x3a, 0x69, 0x64, 0x65, 0x6e, 0x74, 0x69, 0x74, 0x79, 0x5d, 0x00
.L_0:


//--------------------- .nv.shared._ZN7cutlass13device_kernelINS_4gemm6kernel13GemmUniversalIN4cute5tupleIJiiiiEEENS1_10collective13CollectiveMmaINS1_34MainloopSm90TmaGmmaWarpSpecializedILi7ENS5_IJNS4_1CILi1EEESB_SB_EEENS1_35KernelTmaWarpSpecializedCooperativeEEENS5_IJNSA_ILi128EEESF_NSA_ILi32EEEEEENS_10tfloat32_tENS5_IJlSB_lEEESI_SJ_NS4_8TiledMMAINS4_8MMA_AtomIJNS4_4SM904GMMA30MMA_64x128x8_F32TF32TF32_SS_TNILNSN_7ScaleInE1ELSP_1EEEEEENS4_6LayoutINS5_IJNSA_ILi2EEESB_SB_EEENS5_IJSB_NSA_ILi0EEESV_EEEEENS5_IJNS4_10UnderscoreESY_SY_EEEEENS4_13SM90_TMA_LOADENS4_14ComposedLayoutINS4_7SwizzleILi3ELi4ELi3EEENS4_18smem_ptr_flag_bitsILi32EEENSS_INS5_IJNSA_ILi8EEESG_EEENS5_IJSG_SB_EEEEEEEvNS4_8identityES11_S1B_vS1C_EENS_8epilogue10collective6detail29Sm90TmaWarpSpecializedAdapterINS1F_15DefaultEpilogueISI_SJ_SJ_NS1E_6thread17LinearCombinationISI_Li1EffLNS1J_9ScaleType4KindE0ELNS_15FloatRoundStyleE2ESI_EENS1_15EpilogueDefaultEEEEEvvEEEEvNT_6ParamsE --------------------------
	.section	.nv.shared._ZN7cutlass13device_kernelINS_4gemm6kernel13GemmUniversalIN4cute5tupleIJiiiiEEENS1_10collective13CollectiveMmaINS1_34MainloopSm90TmaGmmaWarpSpecializedILi7ENS5_IJNS4_1CILi1EEESB_SB_EEENS1_35KernelTmaWarpSpecializedCooperativeEEENS5_IJNSA_ILi128EEESF_NSA_ILi32EEEEEENS_10tfloat32_tENS5_IJlSB_lEEESI_SJ_NS4_8TiledMMAINS4_8MMA_AtomIJNS4_4SM904GMMA30MMA_64x128x8_F32TF32TF32_SS_TNILNSN_7ScaleInE1ELSP_1EEEEEENS4_6LayoutINS5_IJNSA_ILi2EEESB_SB_EEENS5_IJSB_NSA_ILi0EEESV_EEEEENS5_IJNS4_10UnderscoreESY_SY_EEEEENS4_13SM90_TMA_LOADENS4_14ComposedLayoutINS4_7SwizzleILi3ELi4ELi3EEENS4_18smem_ptr_flag_bitsILi32EEENSS_INS5_IJNSA_ILi8EEESG_EEENS5_IJSG_SB_EEEEEEEvNS4_8identityES11_S1B_vS1C_EENS_8epilogue10collective6detail29Sm90TmaWarpSpecializedAdapterINS1F_15DefaultEpilogueISI_SJ_SJ_NS1E_6thread17LinearCombinationISI_Li1EffLNS1J_9ScaleType4KindE0ELNS_15FloatRoundStyleE2ESI_EENS1_15EpilogueDefaultEEEEEvvEEEEvNT_6ParamsE,"aw",@nobits
	.sectionflags	@""
	.align	16
	.zero		1024


//--------------------- .nv.shared.reserved.0     --------------------------
	.section	.nv.shared.reserved.0,"aw",@nobits
	.weak		__nv_reservedSMEM_offset_0_alias
	.size		__nv_reservedSMEM_offset_0_alias, 0, 0
	.other		__nv_reservedSMEM_offset_0_alias,@"STO_CUDA_RESERVED_SHARED STV_DEFAULT"
__nv_reservedSMEM_offset_0_alias:
	.zero		0


//--------------------- .nv.global                --------------------------
	.section	.nv.global,"aw",@nobits
.nv.global:
	.type		_ZN40_INTERNAL_0bef19c2_4_k_cu_411153e1_328364cute1_E,@object
	.size		_ZN40_INTERNAL_0bef19c2_4_k_cu_411153e1_328364cute1_E,(_ZN40_INTERNAL_0bef19c2_4_k_cu_411153e1_328364cuda3std3__45__cpo6cbeginE - _ZN40_INTERNAL_0bef19c2_4_k_cu_411153e1_328364cute1_E)
_ZN40_INTERNAL_0bef19c2_4_k_cu_411153e1_328364cute1_E:
	.zero		1
	.type		_ZN40_INTERNAL_0bef19c2_4_k_cu_411153e1_328364cuda3std3__45__cpo6cbeginE,@object
	.size		_ZN40_INTERNAL_0bef19c2_4_k_cu_411153e1_328364cuda3std3__45__cpo6cbeginE,(_ZN40_INTERNAL_0bef19c2_4_k_cu_411153e1_328364cuda3std3__48in_placeE - _ZN40_INTERNAL_0bef19c2_4_k_cu_411153e1_328364cuda3std3__45__cpo6cbeginE)
_ZN40_INTERNAL_0bef19c2_4_k_cu_411153e1_328364cuda3std3__45__cpo6cbeginE:
	.zero		1
	.type		_ZN40_INTERNAL_0bef19c2_4_k_cu_411153e1_328364cuda3std3__48in_placeE,@object
	.size		_ZN40_INTERNAL_0bef19c2_4_k_cu_411153e1_328364cuda3std3__48in_placeE,(_ZN40_INTERNAL_0bef19c2_4_k_cu_411153e1_328364cuda3std6ranges3__45__cpo9iter_moveE - _ZN40_INTERNAL_0bef19c2_4_k_cu_411153e1_328364cuda3std3__48in_placeE)
_ZN40_INTERNAL_0bef19c2_4_k_cu_411153e1_328364cuda3std3__48in_placeE:
	.zero		1
	.type		_ZN40_INTERNAL_0bef19c2_4_k_cu_411153e1_328364cuda3std6ranges3__45__cpo9iter_moveE,@object
	.size		_ZN40_INTERNAL_0bef19c2_4_k_cu_411153e1_328364cuda3std6ranges3__45__cpo9iter_moveE,(_ZN40_INTERNAL_0bef19c2_4_k_cu_411153e1_328364cuda3std3__45__cpo5beginE - _ZN40_INTERNAL_0bef19c2_4_k_cu_411153e1_328364cuda3std6ranges3__45__cpo9iter_moveE)
_ZN40_INTERNAL_0bef19c2_4_k_cu_411153e1_328364cuda3std6ranges3__45__cpo9iter_moveE:
	.zero		1
	.type		_ZN40_INTERNAL_0bef19c2_4_k_cu_411153e1_328364cuda3std3__45__cpo5beginE,@object
	.size		_ZN40_INTERNAL_0bef19c2_4_k_cu_411153e1_328364cuda3std3__45__cpo5beginE,(_ZN40_INTERNAL_0bef19c2_4_k_cu_411153e1_328364cuda3std3__442_GLOBAL__N__0bef19c2_4_k_cu_411153e1_328366ignoreE - _ZN40_INTERNAL_0bef19c2_4_k_cu_411153e1_328364cuda3std3__45__cpo5beginE)
_ZN40_INTERNAL_0bef19c2_4_k_cu_411153e1_328364cuda3std3__45__cpo5beginE:
	.zero		1
	.type		_ZN40_INTERNAL_0bef19c2_4_k_cu_411153e1_328364cuda3std3__442_GLOBAL__N__0bef19c2_4_k_cu_411153e1_328366ignoreE,@object
	.size		_ZN40_INTERNAL_0bef19c2_4_k_cu_411153e1_328364cuda3std3__442_GLOBAL__N__0bef19c2_4_k_cu_411153e1_328366ignoreE,(_ZN40_INTERNAL_0bef19c2_4_k_cu_411153e1_328364cute7productE - _ZN40_INTERNAL_0bef19c2_4_k_cu_411153e1_328364cuda3std3__442_GLOBAL__N__0bef19c2_4_k_cu_411153e1_328366ignoreE)
_ZN40_INTERNAL_0bef19c2_4_k_cu_411153e1_328364cuda3std3__442_GLOBAL__N__0bef19c2_4_k_cu_411153e1_328366ignoreE:
	.zero		1
	.type		_ZN40_INTERNAL_0bef19c2_4_k_cu_411153e1_328364cute7productE,@object
	.size		_ZN40_INTERNAL_0bef19c2_4_k_cu_411153e1_328364cute7productE,(_ZN40_INTERNAL_0bef19c2_4_k_cu_411153e1_328364cuda3std3__45__cpo3endE - _ZN40_INTERNAL_0bef19c2_4_k_cu_411153e1_328364cute7productE)
_ZN40_INTERNAL_0bef19c2_4_k_cu_411153e1_328364cute7productE:
	.zero		1
	.type		_ZN40_INTERNAL_0bef19c2_4_k_cu_411153e1_328364cuda3std3__45__cpo3endE,@object
	.size		_ZN40_INTERNAL_0bef19c2_4_k_cu_411153e1_328364cuda3std3__45__cpo3endE,(_ZN40_INTERNAL_0bef19c2_4_k_cu_411153e1_328364cuda3std3__419piecewise_constructE - _ZN40_INTERNAL_0bef19c2_4_k_cu_411153e1_328364cuda3std3__45__cpo3endE)
_ZN40_INTERNAL_0bef19c2_4_k_cu_411153e1_328364cuda3std3__45__cpo3endE:
	.zero		1
	.type		_ZN40_INTERNAL_0bef19c2_4_k_cu_411153e1_328364cuda3std3__419piecewise_constructE,@object
	.size		_ZN40_INTERNAL_0bef19c2_4_k_cu_411153e1_328364cuda3std3__419piecewise_constructE,(_ZN40_INTERNAL_0bef19c2_4_k_cu_411153e1_328364cuda3std3__45__cpo4cendE - _ZN40_INTERNAL_0bef19c2_4_k_cu_411153e1_328364cuda3std3__419piecewise_constructE)
_ZN40_INTERNAL_0bef19c2_4_k_cu_411153e1_328364cuda3std3__419piecewise_constructE:
	.zero		1
	.type		_ZN40_INTERNAL_0bef19c2_4_k_cu_411153e1_328364cuda3std3__45__cpo4cendE,@object
	.size		_ZN40_INTERNAL_0bef19c2_4_k_cu_411153e1_328364cuda3std3__45__cpo4cendE,(_ZN40_INTERNAL_0bef19c2_4_k_cu_411153e1_328364cuda3std6ranges3__45__cpo4swapE - _ZN40_INTERNAL_0bef19c2_4_k_cu_411153e1_328364cuda3std3__45__cpo4cendE)
_ZN40_INTERNAL_0bef19c2_4_k_cu_411153e1_328364cuda3std3__45__cpo4cendE:
	.zero		1
	.type		_ZN40_INTERNAL_0bef19c2_4_k_cu_411153e1_328364cuda3std6ranges3__45__cpo4swapE,@object
	.size		_ZN40_INTERNAL_0bef19c2_4_k_cu_411153e1_328364cuda3std6ranges3__45__cpo4swapE,(.L_8 - _ZN40_INTERNAL_0bef19c2_4_k_cu_411153e1_328364cuda3std6ranges3__45__cpo4swapE)
_ZN40_INTERNAL_0bef19c2_4_k_cu_411153e1_328364cuda3std6ranges3__45__cpo4swapE:
	.zero		1
.L_8:


//--------------------- .nv.constant0._ZN7cutlass13device_kernelINS_4gemm6kernel13GemmUniversalIN4cute5tupleIJiiiiEEENS1_10collective13CollectiveMmaINS1_34MainloopSm90TmaGmmaWarpSpecializedILi7ENS5_IJNS4_1CILi1EEESB_SB_EEENS1_35KernelTmaWarpSpecializedCooperativeEEENS5_IJNSA_ILi128EEESF_NSA_ILi32EEEEEENS_10tfloat32_tENS5_IJlSB_lEEESI_SJ_NS4_8TiledMMAINS4_8MMA_AtomIJNS4_4SM904GMMA30MMA_64x128x8_F32TF32TF32_SS_TNILNSN_7ScaleInE1ELSP_1EEEEEENS4_6LayoutINS5_IJNSA_ILi2EEESB_SB_EEENS5_IJSB_NSA_ILi0EEESV_EEEEENS5_IJNS4_10UnderscoreESY_SY_EEEEENS4_13SM90_TMA_LOADENS4_14ComposedLayoutINS4_7SwizzleILi3ELi4ELi3EEENS4_18smem_ptr_flag_bitsILi32EEENSS_INS5_IJNSA_ILi8EEESG_EEENS5_IJSG_SB_EEEEEEEvNS4_8identityES11_S1B_vS1C_EENS_8epilogue10collective6detail29Sm90TmaWarpSpecializedAdapterINS1F_15DefaultEpilogueISI_SJ_SJ_NS1E_6thread17LinearCombinationISI_Li1EffLNS1J_9ScaleType4KindE0ELNS_15FloatRoundStyleE2ESI_EENS1_15EpilogueDefaultEEEEEvvEEEEvNT_6ParamsE --------------------------
	.section	.nv.constant0._ZN7cutlass13device_kernelINS_4gemm6kernel13GemmUniversalIN4cute5tupleIJiiiiEEENS1_10collective13CollectiveMmaINS1_34MainloopSm90TmaGmmaWarpSpecializedILi7ENS5_IJNS4_1CILi1EEESB_SB_EEENS1_35KernelTmaWarpSpecializedCooperativeEEENS5_IJNSA_ILi128EEESF_NSA_ILi32EEEEEENS_10tfloat32_tENS5_IJlSB_lEEESI_SJ_NS4_8TiledMMAINS4_8MMA_AtomIJNS4_4SM904GMMA30MMA_64x128x8_F32TF32TF32_SS_TNILNSN_7ScaleInE1ELSP_1EEEEEENS4_6LayoutINS5_IJNSA_ILi2EEESB_SB_EEENS5_IJSB_NSA_ILi0EEESV_EEEEENS5_IJNS4_10UnderscoreESY_SY_EEEEENS4_13SM90_TMA_LOADENS4_14ComposedLayoutINS4_7SwizzleILi3ELi4ELi3EEENS4_18smem_ptr_flag_bitsILi32EEENSS_INS5_IJNSA_ILi8EEESG_EEENS5_IJSG_SB_EEEEEEEvNS4_8identityES11_S1B_vS1C_EENS_8epilogue10collective6detail29Sm90TmaWarpSpecializedAdapterINS1F_15DefaultEpilogueISI_SJ_SJ_NS1E_6thread17LinearCombinationISI_Li1EffLNS1J_9ScaleType4KindE0ELNS_15FloatRoundStyleE2ESI_EENS1_15EpilogueDefaultEEEEEvvEEEEvNT_6ParamsE,"a",@progbits
	.sectionflags	@""
	.align	4
.nv.constant0._ZN7cutlass13device_kernelINS_4gemm6kernel13GemmUniversalIN4cute5tupleIJiiiiEEENS1_10collective13CollectiveMmaINS1_34MainloopSm90TmaGmmaWarpSpecializedILi7ENS5_IJNS4_1CILi1EEESB_SB_EEENS1_35KernelTmaWarpSpecializedCooperativeEEENS5_IJNSA_ILi128EEESF_NSA_ILi32EEEEEENS_10tfloat32_tENS5_IJlSB_lEEESI_SJ_NS4_8TiledMMAINS4_8MMA_AtomIJNS4_4SM904GMMA30MMA_64x128x8_F32TF32TF32_SS_TNILNSN_7ScaleInE1ELSP_1EEEEEENS4_6LayoutINS5_IJNSA_ILi2EEESB_SB_EEENS5_IJSB_NSA_ILi0EEESV_EEEEENS5_IJNS4_10UnderscoreESY_SY_EEEEENS4_13SM90_TMA_LOADENS4_14ComposedLayoutINS4_7SwizzleILi3ELi4ELi3EEENS4_18smem_ptr_flag_bitsILi32EEENSS_INS5_IJNSA_ILi8EEESG_EEENS5_IJSG_SB_EEEEEEEvNS4_8identityES11_S1B_vS1C_EENS_8epilogue10collective6detail29Sm90TmaWarpSpecializedAdapterINS1F_15DefaultEpilogueISI_SJ_SJ_NS1E_6thread17LinearCombinationISI_Li1EffLNS1J_9ScaleType4KindE0ELNS_15FloatRoundStyleE2ESI_EENS1_15EpilogueDefaultEEEEEvvEEEEvNT_6ParamsE:
	.zero		1664


//--------------------- SYMBOLS --------------------------

	.type		.nv.reservedSmem.offset0,@object
	.size		.nv.reservedSmem.offset0,0x4
	.type		__assertfail,@function
